def matmul_kernel(
    a_ptr,
    b_ptr,
    c_ptr,
    M,
    N,
    K,
    stride_am,
    stride_ak,
    stride_bk,
    stride_bn,
    stride_cm,
    stride_cn,
    BLOCK_M: tl.constexpr,
    BLOCK_N: tl.constexpr,
    BLOCK_K: tl.constexpr,
    GROUP_M: tl.constexpr,
):
    pid = tl.program_id(axis=0)
    num_pid_m = tl.cdiv(M, BLOCK_M)
    num_pid_n = tl.cdiv(N, BLOCK_N)
    num_pid_in_group = GROUP_M * num_pid_n
    group_id = pid // num_pid_in_group
    first_pid_m = group_id * GROUP_M
    group_size_m = min(num_pid_m - first_pid_m, GROUP_M)
    pid_m = first_pid_m + ((pid % num_pid_in_group) % group_size_m)
    pid_n = (pid % num_pid_in_group) // group_size_m

    offs_am = (pid_m * BLOCK_M + tl.arange(0, BLOCK_M)) % M
    offs_bn = (pid_n * BLOCK_N + tl.arange(0, BLOCK_N)) % N
    offs_k = tl.arange(0, BLOCK_K)
    a_ptrs = a_ptr + offs_am[:, None] * stride_am + offs_k[None, :] * stride_ak
    b_ptrs = b_ptr + offs_k[:, None] * stride_bk + offs_bn[None, :] * stride_bn

    acc = tl.zeros((BLOCK_M, BLOCK_N), dtype=tl.float32)
    for kk in range(0, tl.cdiv(K, BLOCK_K)):
        a = tl.load(a_ptrs, mask=offs_k[None, :] < K - kk * BLOCK_K, other=0.0)
        b = tl.load(b_ptrs, mask=offs_k[:, None] < K - kk * BLOCK_K, other=0.0)
        acc = tl.dot(a, b, acc)
        a_ptrs += BLOCK_K * stride_ak
        b_ptrs += BLOCK_K * stride_bk

    c = acc.to(c_ptr.dtype.element_ty)
    offs_cm = pid_m * BLOCK_M + tl.arange(0, BLOCK_M)
    offs_cn = pid_n * BLOCK_N + tl.arange(0, BLOCK_N)
    c_ptrs = c_ptr + offs_cm[:, None] * stride_cm + offs_cn[None, :] * stride_cn
    mask = (offs_cm[:, None] < M) & (offs_cn[None, :] < N)
    tl.store(c_ptrs, c, mask=mask)

# config = {"BLOCK_K": 64, "BLOCK_M": 64, "BLOCK_N": 128, "GROUP_M": 8, "arch": "sm_80", "dtype": "fp16", "num_ctas": 1, "num_stages": 3, "num_warps": 8}
# arch = sm_80


// ===== COMPILED SASS (sm_80) =====

	.target	sm_80

	.elftype	@"ET_EXEC"


//--------------------- .note.nv.tkinfo           --------------------------
	.section	.note.nv.tkinfo,"",@"SHT_NOTE"
	.sectionflags	@"SHF_NOTE_NV_TKINFO"
	.tkinfo
        /*0018*/ 	.word	0x00000002
        /*0030*/ 	.string	""
        /*0030*/ 	.string	"ptxas"
        /*0030*/ 	.string	"Cuda compilation tools, release 13.0, V13.0.88"
        /*0030*/ 	.string	"Build cuda_13.0.r13.0/compiler.36424714_0"
        /*0030*/ 	.string	"-v  -suppress-debug-info  -lineinfo  -arch sm_80 "



//--------------------- .note.nv.cuinfo           --------------------------
	.section	.note.nv.cuinfo,"",@"SHT_NOTE"
	.sectionflags	@"SHF_NOTE_NV_CUINFO"
        /*0018*/ 	.short	0x0002
        /*001a*/ 	.short	0x0050
        /*001c*/ 	.short	0x0082
	.zero		2


//--------------------- .nv.info                  --------------------------
	.section	.nv.info,"",@"SHT_CUDA_INFO"
	.align	4


	//----- nvinfo : EIATTR_REGCOUNT
	.align		4
        /*0000*/ 	.byte	0x04, 0x2f
        /*0002*/ 	.short	(.L_1 - .L_0)
	.align		4
.L_0:
        /*0004*/ 	.word	index@(matmul_kernel)
        /*0008*/ 	.word	0x000000fe


	//----- nvinfo : EIATTR_FRAME_SIZE
	.align		4
.L_1:
        /*000c*/ 	.byte	0x04, 0x11
        /*000e*/ 	.short	(.L_3 - .L_2)
	.align		4
.L_2:
        /*0010*/ 	.word	index@(matmul_kernel)
        /*0014*/ 	.word	0x00000000


	//----- nvinfo : EIATTR_MIN_STACK_SIZE
	.align		4
.L_3:
        /*0018*/ 	.byte	0x04, 0x12
        /*001a*/ 	.short	(.L_5 - .L_4)
	.align		4
.L_4:
        /*001c*/ 	.word	index@(matmul_kernel)
        /*0020*/ 	.word	0x00000000
.L_5:


//--------------------- .nv.info.matmul_kernel    --------------------------
	.section	.nv.info.matmul_kernel,"",@"SHT_CUDA_INFO"
	.sectionflags	@""
	.align	4


	//----- nvinfo : EIATTR_CUDA_API_VERSION
	.align		4
        /*0000*/ 	.byte	0x04, 0x37
        /*0002*/ 	.short	(.L_7 - .L_6)
.L_6:
        /*0004*/ 	.word	0x00000082


	//----- nvinfo : EIATTR_SW2861232_WAR
	.align		4
.L_7:
        /*0008*/ 	.byte	0x01, 0x35
	.zero		2


	//----- nvinfo : EIATTR_PARAM_CBANK
	.align		4
        /*000c*/ 	.byte	0x04, 0x0a
        /*000e*/ 	.short	(.L_9 - .L_8)
	.align		4
.L_8:
        /*0010*/ 	.word	index@(.nv.constant0.matmul_kernel)
        /*0014*/ 	.short	0x0160
        /*0016*/ 	.short	0x0050


	//----- nvinfo : EIATTR_CBANK_PARAM_SIZE
	.align		4
.L_9:
        /*0018*/ 	.byte	0x03, 0x19
        /*001a*/ 	.short	0x0050


	//----- nvinfo : EIATTR_KPARAM_INFO
	.align		4
        /*001c*/ 	.byte	0x04, 0x17
        /*001e*/ 	.short	(.L_11 - .L_10)
.L_10:
        /*0020*/ 	.word	0x00000000
        /*0024*/ 	.short	0x000d
        /*0026*/ 	.short	0x0048
        /*0028*/ 	.byte	0x00, 0xf4, 0x21, 0x00


	//----- nvinfo : EIATTR_KPARAM_INFO
	.align		4
.L_11:
        /*002c*/ 	.byte	0x04, 0x17
        /*002e*/ 	.short	(.L_13 - .L_12)
.L_12:
        /*0030*/ 	.word	0x00000000
        /*0034*/ 	.short	0x000c
        /*0036*/ 	.short	0x0040
        /*0038*/ 	.byte	0x00, 0xf4, 0x21, 0x00


	//----- nvinfo : EIATTR_KPARAM_INFO
	.align		4
.L_13:
        /*003c*/ 	.byte	0x04, 0x17
        /*003e*/ 	.short	(.L_15 - .L_14)
.L_14:
        /*0040*/ 	.word	0x00000000
        /*0044*/ 	.short	0x000b
        /*0046*/ 	.short	0x0038
        /*0048*/ 	.byte	0x00, 0xf0, 0x11, 0x00


	//----- nvinfo : EIATTR_KPARAM_INFO
	.align		4
.L_15:
        /*004c*/ 	.byte	0x04, 0x17
        /*004e*/ 	.short	(.L_17 - .L_16)
.L_16:
        /*0050*/ 	.word	0x00000000
        /*0054*/ 	.short	0x000a
        /*0056*/ 	.short	0x0034
        /*0058*/ 	.byte	0x00, 0xf0, 0x11, 0x00


	//----- nvinfo : EIATTR_KPARAM_INFO
	.align		4
.L_17:
        /*005c*/ 	.byte	0x04, 0x17
        /*005e*/ 	.short	(.L_19 - .L_18)
.L_18:
        /*0060*/ 	.word	0x00000000
        /*0064*/ 	.short	0x0009
        /*0066*/ 	.short	0x0030
        /*0068*/ 	.byte	0x00, 0xf0, 0x11, 0x00


	//----- nvinfo : EIATTR_KPARAM_INFO
	.align		4
.L_19:
        /*006c*/ 	.byte	0x04, 0x17
        /*006e*/ 	.short	(.L_21 - .L_20)
.L_20:
        /*0070*/ 	.word	0x00000000
        /*0074*/ 	.short	0x0008
        /*0076*/ 	.short	0x002c
        /*0078*/ 	.byte	0x00, 0xf0, 0x11, 0x00


	//----- nvinfo : EIATTR_KPARAM_INFO
	.align		4
.L_21:
        /*007c*/ 	.byte	0x04, 0x17
        /*007e*/ 	.short	(.L_23 - .L_22)
.L_22:
        /*0080*/ 	.word	0x00000000
        /*0084*/ 	.short	0x0007
        /*0086*/ 	.short	0x0028
        /*0088*/ 	.byte	0x00, 0xf0, 0x11, 0x00


	//----- nvinfo : EIATTR_KPARAM_INFO
	.align		4
.L_23:
        /*008c*/ 	.byte	0x04, 0x17
        /*008e*/ 	.short	(.L_25 - .L_24)
.L_24:
        /*0090*/ 	.word	0x00000000
        /*0094*/ 	.short	0x0006
        /*0096*/ 	.short	0x0024
        /*0098*/ 	.byte	0x00, 0xf0, 0x11, 0x00


	//----- nvinfo : EIATTR_KPARAM_INFO
	.align		4
.L_25:
        /*009c*/ 	.byte	0x04, 0x17
        /*009e*/ 	.short	(.L_27 - .L_26)
.L_26:
        /*00a0*/ 	.word	0x00000000
        /*00a4*/ 	.short	0x0005
        /*00a6*/ 	.short	0x0020
        /*00a8*/ 	.byte	0x00, 0xf0, 0x11, 0x00


	//----- nvinfo : EIATTR_KPARAM_INFO
	.align		4
.L_27:
        /*00ac*/ 	.byte	0x04, 0x17
        /*00ae*/ 	.short	(.L_29 - .L_28)
.L_28:
        /*00b0*/ 	.word	0x00000000
        /*00b4*/ 	.short	0x0004
        /*00b6*/ 	.short	0x001c
        /*00b8*/ 	.byte	0x00, 0xf0, 0x11, 0x00


	//----- nvinfo : EIATTR_KPARAM_INFO
	.align		4
.L_29:
        /*00bc*/ 	.byte	0x04, 0x17
        /*00be*/ 	.short	(.L_31 - .L_30)
.L_30:
        /*00c0*/ 	.word	0x00000000
        /*00c4*/ 	.short	0x0003
        /*00c6*/ 	.short	0x0018
        /*00c8*/ 	.byte	0x00, 0xf0, 0x11, 0x00


	//----- nvinfo : EIATTR_KPARAM_INFO
	.align		4
.L_31:
        /*00cc*/ 	.byte	0x04, 0x17
        /*00ce*/ 	.short	(.L_33 - .L_32)
.L_32:
        /*00d0*/ 	.word	0x00000000
        /*00d4*/ 	.short	0x0002
        /*00d6*/ 	.short	0x0010
        /*00d8*/ 	.byte	0x00, 0xf4, 0x21, 0x00


	//----- nvinfo : EIATTR_KPARAM_INFO
	.align		4
.L_33:
        /*00dc*/ 	.byte	0x04, 0x17
        /*00de*/ 	.short	(.L_35 - .L_34)
.L_34:
        /*00e0*/ 	.word	0x00000000
        /*00e4*/ 	.short	0x0001
        /*00e6*/ 	.short	0x0008
        /*00e8*/ 	.byte	0x00, 0xf4, 0x21, 0x00


	//----- nvinfo : EIATTR_KPARAM_INFO
	.align		4
.L_35:
        /*00ec*/ 	.byte	0x04, 0x17
        /*00ee*/ 	.short	(.L_37 - .L_36)
.L_36:
        /*00f0*/ 	.word	0x00000000
        /*00f4*/ 	.short	0x0000
        /*00f6*/ 	.short	0x0000
        /*00f8*/ 	.byte	0x00, 0xf4, 0x21, 0x00


	//----- nvinfo : EIATTR_MAXREG_COUNT
	.align		4
.L_37:
        /*00fc*/ 	.byte	0x03, 0x1b
        /*00fe*/ 	.short	0x00ff


	//----- nvinfo : EIATTR_NUM_BARRIERS
	.align		4
        /*0100*/ 	.byte	0x02, 0x4c
        /*0102*/ 	.byte	0x01
	.zero		1


	//----- nvinfo : EIATTR_MERCURY_ISA_VERSION
	.align		4
        /*0104*/ 	.byte	0x03, 0x5f
        /*0106*/ 	.short	0x0000


	//----- nvinfo : EIATTR_EXIT_INSTR_OFFSETS
	.align		4
        /*0108*/ 	.byte	0x04, 0x1c
        /*010a*/ 	.short	(.L_39 - .L_38)


	//   ....[0]....
.L_38:
        /*010c*/ 	.word	0x00004ca0


	//   ....[1]....
        /*0110*/ 	.word	0x00004cd0


	//----- nvinfo : EIATTR_REQNTID
	.align		4
.L_39:
        /*0114*/ 	.byte	0x04, 0x10
        /*0116*/ 	.short	(.L_41 - .L_40)
.L_40:
        /*0118*/ 	.word	0x00000100
        /*011c*/ 	.word	0x00000001
        /*0120*/ 	.word	0x00000001
.L_41:


//--------------------- .nv.callgraph             --------------------------
	.section	.nv.callgraph,"",@"SHT_CUDA_CALLGRAPH"
	.align	4
	.sectionentsize	8
	.align		4
        /*0000*/ 	.word	0x00000000
	.align		4
        /*0004*/ 	.word	0xffffffff
	.align		4
        /*0008*/ 	.word	0x00000000
	.align		4
        /*000c*/ 	.word	0xfffffffe
	.align		4
        /*0010*/ 	.word	0x00000000
	.align		4
        /*0014*/ 	.word	0xfffffffd
	.align		4
        /*0018*/ 	.word	0x00000000
	.align		4
        /*001c*/ 	.word	0xfffffffc


//--------------------- .nv.rel.action            --------------------------
	.section	.nv.rel.action,"",@"SHT_CUDA_RELOCINFO"
	.align	8
	.sectionentsize	8
        /*0000*/ 	.byte	0x73, 0x00, 0x00, 0x00, 0x00, 0x00, 0x00, 0x00, 0x00, 0x00, 0x00, 0x11, 0x25, 0x00, 0x05, 0x36


//--------------------- .nv.constant0.matmul_kernel --------------------------
	.section	.nv.constant0.matmul_kernel,"a",@progbits
	.sectionflags	@""
	.align	4
.nv.constant0.matmul_kernel:
	.zero		432


//--------------------- .text.matmul_kernel       --------------------------
	.section	.text.matmul_kernel,"ax",@progbits
	.sectioninfo	@"SHI_REGISTERS=254"
	.align	128
        .global         matmul_kernel
        .type           matmul_kernel,@function
        .size           matmul_kernel,(.L_x_5 - matmul_kernel)
        .other          matmul_kernel,@"STO_CUDA_ENTRY STV_DEFAULT"
matmul_kernel:
.text.matmul_kernel:
[----:B------:R-:W-:Y:S02]  /*0000*/  IMAD.MOV.U32 R1, RZ, RZ, c[0x0][0x28] ;  /* 0x00000a00ff017624 */ /* 0x000fe400078e00ff */
[----:B------:R-:W-:Y:S01]  /*0010*/  IMAD.MOV.U32 R0, RZ, RZ, c[0x0][0x17c] ;  /* 0x00005f00ff007624 */ /* 0x000fe200078e00ff */
[----:B------:R-:W0:Y:S01]  /*0020*/  S2R R5, SR_CTAID.X ;  /* 0x0000000000057919 */ /* 0x000e220000002500 */
[----:B------:R-:W-:Y:S01]  /*0030*/  IMAD.MOV.U32 R141, RZ, RZ, c[0x0][0x180] ;  /* 0x00006000ff8d7624 */ /* 0x000fe200078e00ff */
[----:B------:R-:W-:Y:S02]  /*0040*/  ULDC UR4, c[0x0][0x180] ;  /* 0x0000600000047ab9 */ /* 0x000fe40000000800 */
[----:B------:R-:W-:Y:S01]  /*0050*/  IADD3 R0, R0, 0x7f, RZ ;  /* 0x0000007f00007810 */ /* 0x000fe20007ffe0ff */
[----:B------:R-:W1:Y:S01]  /*0060*/  S2R R136, SR_TID.X ;  /* 0x0000000000887919 */ /* 0x000e620000002100 */
[----:B------:R-:W-:Y:S01]  /*0070*/  IADD3 R141, R141, 0x3f, RZ ;  /* 0x0000003f8d8d7810 */ /* 0x000fe20007ffe0ff */
[----:B------:R-:W-:Y:S01]  /*0080*/  ULDC.64 UR6, c[0x0][0x118] ;  /* 0x0000460000067ab9 */ /* 0x000fe20000000a00 */
[----:B------:R-:W-:-:S04]  /*0090*/  SHF.R.S32.HI R3, RZ, 0x1f, R0 ;  /* 0x0000001fff037819 */ /* 0x000fc80000011400 */
[----:B------:R-:W-:-:S04]  /*00a0*/  LEA.HI R3, R3, R0, RZ, 0x7 ;  /* 0x0000000003037211 */ /* 0x000fc800078f38ff */
[----:B------:R-:W-:-:S05]  /*00b0*/  SHF.R.S32.HI R3, RZ, 0x7, R3 ;  /* 0x00000007ff037819 */ /* 0x000fca0000011403 */
[----:B------:R-:W-:Y:S01]  /*00c0*/  IMAD.SHL.U32 R4, R3, 0x8, RZ ;  /* 0x0000000803047824 */ /* 0x000fe200078e00ff */
[----:B0-----:R-:W-:-:S04]  /*00d0*/  IABS R8, R5 ;  /* 0x0000000500087213 */ /* 0x001fc80000000000 */
[-C--:B------:R-:W-:Y:S02]  /*00e0*/  IABS R7, R4.reuse ;  /* 0x0000000400077213 */ /* 0x080fe40000000000 */
[----:B------:R-:W-:Y:S02]  /*00f0*/  IABS R10, R4 ;  /* 0x00000004000a7213 */ /* 0x000fe40000000000 */
[----:B------:R-:W0:Y:S01]  /*0100*/  I2F.RP R0, R7 ;  /* 0x0000000700007306 */ /* 0x000e220000209400 */
[----:B-1----:R-:W-:Y:S02]  /*0110*/  SHF.R.U32.HI R158, RZ, 0x6, R136 ;  /* 0x00000006ff9e7819 */ /* 0x002fe40000011688 */
[----:B------:R-:W-:Y:S02]  /*0120*/  LOP3.LUT R159, R136, 0x3f, RZ, 0xc0, !PT ;  /* 0x0000003f889f7812 */ /* 0x000fe400078ec0ff */
[----:B------:R-:W-:-:S04]  /*0130*/  SGXT.U32 R158, R158, 0x2 ;  /* 0x000000029e9e781a */ /* 0x000fc80000000000 */
[C---:B------:R-:W-:Y:S02]  /*0140*/  LOP3.LUT R157, R158.reuse, 0x4, RZ, 0xfc, !PT ;  /* 0x000000049e9d7812 */ /* 0x040fe400078efcff */
[C---:B------:R-:W-:Y:S02]  /*0150*/  LOP3.LUT R156, R158.reuse, 0x8, RZ, 0xfc, !PT ;  /* 0x000000089e9c7812 */ /* 0x040fe400078efcff */
[C---:B------:R-:W-:Y:S02]  /*0160*/  LOP3.LUT R155, R158.reuse, 0xc, RZ, 0xfc, !PT ;  /* 0x0000000c9e9b7812 */ /* 0x040fe400078efcff */
[C---:B------:R-:W-:Y:S01]  /*0170*/  LOP3.LUT R154, R158.reuse, 0x10, RZ, 0xfc, !PT ;  /* 0x000000109e9a7812 */ /* 0x040fe200078efcff */
[----:B0-----:R-:W0:Y:S01]  /*0180*/  MUFU.RCP R0, R0 ;  /* 0x0000000000007308 */ /* 0x001e220000001000 */
[C---:B------:R-:W-:Y:S02]  /*0190*/  LOP3.LUT R153, R158.reuse, 0x14, RZ, 0xfc, !PT ;  /* 0x000000149e997812 */ /* 0x040fe400078efcff */
[----:B------:R-:W-:-:S02]  /*01a0*/  LOP3.LUT R152, R158, 0x18, RZ, 0xfc, !PT ;  /* 0x000000189e987812 */ /* 0x000fc400078efcff */
[C---:B------:R-:W-:Y:S02]  /*01b0*/  LOP3.LUT R151, R158.reuse, 0x1c, RZ, 0xfc, !PT ;  /* 0x0000001c9e977812 */ /* 0x040fe400078efcff */
[C---:B------:R-:W-:Y:S02]  /*01c0*/  LOP3.LUT R150, R158.reuse, 0x20, RZ, 0xfc, !PT ;  /* 0x000000209e967812 */ /* 0x040fe400078efcff */
[C---:B------:R-:W-:Y:S02]  /*01d0*/  LOP3.LUT R149, R158.reuse, 0x24, RZ, 0xfc, !PT ;  /* 0x000000249e957812 */ /* 0x040fe400078efcff */
[C---:B------:R-:W-:Y:S02]  /*01e0*/  LOP3.LUT R148, R158.reuse, 0x28, RZ, 0xfc, !PT ;  /* 0x000000289e947812 */ /* 0x040fe400078efcff */
[C---:B------:R-:W-:Y:S02]  /*01f0*/  LOP3.LUT R147, R158.reuse, 0x2c, RZ, 0xfc, !PT ;  /* 0x0000002c9e937812 */ /* 0x040fe400078efcff */
[----:B------:R-:W-:-:S02]  /*0200*/  LOP3.LUT R146, R158, 0x30, RZ, 0xfc, !PT ;  /* 0x000000309e927812 */ /* 0x000fc400078efcff */
[----:B0-----:R-:W-:Y:S01]  /*0210*/  IADD3 R2, R0, 0xffffffe, RZ ;  /* 0x0ffffffe00027810 */ /* 0x001fe20007ffe0ff */
[----:B------:R-:W-:Y:S01]  /*0220*/  IMAD.MOV R0, RZ, RZ, -R10 ;  /* 0x000000ffff007224 */ /* 0x000fe200078e0a0a */
[C---:B------:R-:W-:Y:S02]  /*0230*/  LOP3.LUT R145, R158.reuse, 0x34, RZ, 0xfc, !PT ;  /* 0x000000349e917812 */ /* 0x040fe400078efcff */
[----:B------:R0:W1:Y:S01]  /*0240*/  F2I.FTZ.U32.TRUNC.NTZ R3, R2 ;  /* 0x0000000200037305 */ /* 0x000062000021f000 */
[C---:B------:R-:W-:Y:S02]  /*0250*/  LOP3.LUT R144, R158.reuse, 0x38, RZ, 0xfc, !PT ;  /* 0x000000389e907812 */ /* 0x040fe400078efcff */
[----:B------:R-:W-:Y:S01]  /*0260*/  LOP3.LUT R143, R158, 0x3c, RZ, 0xfc, !PT ;  /* 0x0000003c9e8f7812 */ /* 0x000fe200078efcff */
[----:B0-----:R-:W-:Y:S02]  /*0270*/  IMAD.MOV.U32 R2, RZ, RZ, RZ ;  /* 0x000000ffff027224 */ /* 0x001fe400078e00ff */
[----:B-1----:R-:W-:-:S04]  /*0280*/  IMAD.MOV R6, RZ, RZ, -R3 ;  /* 0x000000ffff067224 */ /* 0x002fc800078e0a03 */
[----:B------:R-:W-:Y:S02]  /*0290*/  IMAD R9, R6, R7, RZ ;  /* 0x0000000706097224 */ /* 0x000fe400078e02ff */
[----:B------:R-:W-:Y:S02]  /*02a0*/  IMAD.MOV.U32 R6, RZ, RZ, R8 ;  /* 0x000000ffff067224 */ /* 0x000fe400078e0008 */
[----:B------:R-:W-:-:S06]  /*02b0*/  IMAD.HI.U32 R3, R3, R9, R2 ;  /* 0x0000000903037227 */ /* 0x000fcc00078e0002 */
[----:B------:R-:W-:-:S04]  /*02c0*/  IMAD.HI.U32 R3, R3, R6, RZ ;  /* 0x0000000603037227 */ /* 0x000fc800078e00ff */
[----:B------:R-:W-:-:S05]  /*02d0*/  IMAD R0, R3, R0, R6 ;  /* 0x0000000003007224 */ /* 0x000fca00078e0206 */
[----:B------:R-:W-:-:S13]  /*02e0*/  ISETP.GT.U32.AND P1, PT, R7, R0, PT ;  /* 0x000000000700720c */ /* 0x000fda0003f24070 */
[----:B------:R-:W-:Y:S01]  /*02f0*/  @!P1 IMAD.IADD R0, R0, 0x1, -R7 ;  /* 0x0000000100009824 */ /* 0x000fe200078e0a07 */
[----:B------:R-:W-:Y:S02]  /*0300*/  @!P1 IADD3 R3, R3, 0x1, RZ ;  /* 0x0000000103039810 */ /* 0x000fe40007ffe0ff */
[----:B------:R-:W-:Y:S02]  /*0310*/  ISETP.NE.AND P1, PT, R4, RZ, PT ;  /* 0x000000ff0400720c */ /* 0x000fe40003f25270 */
[----:B------:R-:W-:Y:S02]  /*0320*/  ISETP.GE.U32.AND P0, PT, R0, R7, PT ;  /* 0x000000070000720c */ /* 0x000fe40003f06070 */
[----:B------:R-:W-:-:S04]  /*0330*/  LOP3.LUT R0, R5, R4, RZ, 0x3c, !PT ;  /* 0x0000000405007212 */ /* 0x000fc800078e3cff */
[----:B------:R-:W-:Y:S01]  /*0340*/  ISETP.GE.AND P2, PT, R0, RZ, PT ;  /* 0x000000ff0000720c */ /* 0x000fe20003f46270 */
[----:B------:R-:W-:-:S05]  /*0350*/  IMAD.MOV.U32 R0, RZ, RZ, c[0x0][0x178] ;  /* 0x00005e00ff007624 */ /* 0x000fca00078e00ff */
[----:B------:R-:W-:Y:S02]  /*0360*/  IADD3 R0, R0, 0x3f, RZ ;  /* 0x0000003f00007810 */ /* 0x000fe40007ffe0ff */
[----:B------:R-:W-:-:S05]  /*0370*/  @P0 IADD3 R3, R3, 0x1, RZ ;  /* 0x0000000103030810 */ /* 0x000fca0007ffe0ff */
[----:B------:R-:W-:Y:S01]  /*0380*/  IMAD.MOV.U32 R2, RZ, RZ, R3 ;  /* 0x000000ffff027224 */ /* 0x000fe200078e0003 */
[----:B------:R-:W-:-:S03]  /*0390*/  SHF.R.S32.HI R3, RZ, 0x1f, R0 ;  /* 0x0000001fff037819 */ /* 0x000fc60000011400 */
[----:B------:R-:W-:Y:S01]  /*03a0*/  @!P2 IMAD.MOV R2, RZ, RZ, -R2 ;  /* 0x000000ffff02a224 */ /* 0x000fe200078e0a02 */
[----:B------:R-:W-:Y:S02]  /*03b0*/  @!P1 LOP3.LUT R2, RZ, R4, RZ, 0x33, !PT ;  /* 0x00000004ff029212 */ /* 0x000fe400078e33ff */
[----:B------:R-:W-:-:S03]  /*03c0*/  LEA.HI R3, R3, R0, RZ, 0x6 ;  /* 0x0000000003037211 */ /* 0x000fc600078f30ff */
[----:B------:R-:W-:Y:S02]  /*03d0*/  IMAD.SHL.U32 R6, R2, 0x8, RZ ;  /* 0x0000000802067824 */ /* 0x000fe400078e00ff */
[----:B------:R-:W-:-:S03]  /*03e0*/  IMAD.MOV R2, RZ, RZ, -R2 ;  /* 0x000000ffff027224 */ /* 0x000fc600078e0a02 */
[----:B------:R-:W-:Y:S01]  /*03f0*/  LEA.HI.SX32 R3, R3, -R6, 0x1a ;  /* 0x8000000603037211 */ /* 0x000fe200078fd2ff */
[----:B------:R-:W-:-:S03]  /*0400*/  IMAD R4, R4, R2, R5 ;  /* 0x0000000204047224 */ /* 0x000fc600078e0205 */
[----:B------:R-:W-:Y:S02]  /*0410*/  IMNMX R11, R3, 0x8, PT ;  /* 0x00000008030b7817 */ /* 0x000fe40003800200 */
[----:B------:R-:W-:Y:S02]  /*0420*/  IABS R9, R4 ;  /* 0x0000000400097213 */ /* 0x000fe40000000000 */
[----:B------:R-:W-:-:S04]  /*0430*/  IABS R7, R11 ;  /* 0x0000000b00077213 */ /* 0x000fc80000000000 */
[----:B------:R-:W0:Y:S08]  /*0440*/  I2F.RP R0, R7 ;  /* 0x0000000700007306 */ /* 0x000e300000209400 */
[----:B0-----:R-:W0:Y:S02]  /*0450*/  MUFU.RCP R0, R0 ;  /* 0x0000000000007308 */ /* 0x001e240000001000 */
[----:B0-----:R-:W-:-:S06]  /*0460*/  IADD3 R3, R0, 0xffffffe, RZ ;  /* 0x0ffffffe00037810 */ /* 0x001fcc0007ffe0ff */
[----:B------:R-:W0:Y:S02]  /*0470*/  F2I.FTZ.U32.TRUNC.NTZ R3, R3 ;  /* 0x0000000300037305 */ /* 0x000e24000021f000 */
[----:B0-----:R-:W-:-:S04]  /*0480*/  IMAD.MOV R8, RZ, RZ, -R3 ;  /* 0x000000ffff087224 */ /* 0x001fc800078e0a03 */
[----:B------:R-:W-:Y:S01]  /*0490*/  IMAD.MOV.U32 R2, RZ, RZ, R8 ;  /* 0x000000ffff027224 */ /* 0x000fe200078e0008 */
[----:B------:R-:W-:-:S03]  /*04a0*/  IABS R8, R11 ;  /* 0x0000000b00087213 */ /* 0x000fc60000000000 */
[----:B------:R-:W-:Y:S02]  /*04b0*/  IMAD R5, R2, R7, RZ ;  /* 0x0000000702057224 */ /* 0x000fe400078e02ff */
[----:B------:R-:W-:Y:S02]  /*04c0*/  IMAD.MOV.U32 R2, RZ, RZ, RZ ;  /* 0x000000ffff027224 */ /* 0x000fe400078e00ff */
[----:B------:R-:W-:Y:S02]  /*04d0*/  IMAD.MOV R0, RZ, RZ, -R8 ;  /* 0x000000ffff007224 */ /* 0x000fe400078e0a08 */
        /* <DEDUP_REMOVED lines=9> */
[----:B------:R-:W-:-:S07]  /*0570*/  ISETP.GE.AND P2, PT, R0, RZ, PT ;  /* 0x000000ff0000720c */ /* 0x000fce0003f46270 */
[----:B------:R-:W-:Y:S02]  /*0580*/  @P0 IADD3 R2, R2, 0x1, RZ ;  /* 0x0000000102020810 */ /* 0x000fe40007ffe0ff */
[----:B------:R-:W-:-:S04]  /*0590*/  ISETP.GT.AND P0, PT, R141, 0x3f, PT ;  /* 0x0000003f8d00780c */ /* 0x000fc80003f04270 */
[----:B------:R-:W-:Y:S01]  /*05a0*/  @!P2 IMAD.MOV R2, RZ, RZ, -R2 ;  /* 0x000000ffff02a224 */ /* 0x000fe200078e0a02 */
[----:B------:R-:W-:-:S05]  /*05b0*/  @!P1 LOP3.LUT R2, RZ, R11, RZ, 0x33, !PT ;  /* 0x0000000bff029212 */ /* 0x000fca00078e33ff */
[----:B------:R-:W-:Y:S02]  /*05c0*/  IMAD.MOV R0, RZ, RZ, -R2 ;  /* 0x000000ffff007224 */ /* 0x000fe400078e0a02 */
[----:B------:R-:W-:Y:S02]  /*05d0*/  IMAD.SHL.U32 R3, R2, 0x80, RZ ;  /* 0x0000008002037824 */ /* 0x000fe400078e00ff */
[----:B------:R-:W-:-:S03]  /*05e0*/  IMAD R0, R11, R0, R4 ;  /* 0x000000000b007224 */ /* 0x000fc600078e0204 */
[C---:B------:R-:W-:Y:S01]  /*05f0*/  LOP3.LUT R135, R3.reuse, R158, RZ, 0xfc, !PT ;  /* 0x0000009e03877212 */ /* 0x040fe200078efcff */
[----:B------:R-:W-:Y:S01]  /*0600*/  IMAD.IADD R0, R6, 0x1, R0 ;  /* 0x0000000106007824 */ /* 0x000fe200078e0200 */
[C-C-:B------:R-:W-:Y:S02]  /*0610*/  LOP3.LUT R134, R3.reuse, 0x4, R158.reuse, 0xfe, !PT ;  /* 0x0000000403867812 */ /* 0x140fe400078efe9e */
[C-C-:B------:R-:W-:Y:S01]  /*0620*/  LOP3.LUT R133, R3.reuse, 0x8, R158.reuse, 0xfe, !PT ;  /* 0x0000000803857812 */ /* 0x140fe200078efe9e */
[----:B------:R-:W-:Y:S01]  /*0630*/  IMAD R23, R0, 0x40, R159 ;  /* 0x0000004000177824 */ /* 0x000fe200078e029f */
[C-C-:B------:R-:W-:Y:S02]  /*0640*/  LOP3.LUT R132, R3.reuse, 0xc, R158.reuse, 0xfe, !PT ;  /* 0x0000000c03847812 */ /* 0x140fe400078efe9e */
[C-C-:B------:R-:W-:Y:S02]  /*0650*/  LOP3.LUT R131, R3.reuse, 0x10, R158.reuse, 0xfe, !PT ;  /* 0x0000001003837812 */ /* 0x140fe400078efe9e */
[----:B------:R-:W-:-:S02]  /*0660*/  LOP3.LUT R130, R3, 0x14, R158, 0xfe, !PT ;  /* 0x0000001403827812 */ /* 0x000fc400078efe9e */
[C-C-:B------:R-:W-:Y:S02]  /*0670*/  LOP3.LUT R129, R3.reuse, 0x18, R158.reuse, 0xfe, !PT ;  /* 0x0000001803817812 */ /* 0x140fe400078efe9e */
[C-C-:B------:R-:W-:Y:S02]  /*0680*/  LOP3.LUT R128, R3.reuse, 0x1c, R158.reuse, 0xfe, !PT ;  /* 0x0000001c03807812 */ /* 0x140fe400078efe9e */
[C-C-:B------:R-:W-:Y:S02]  /*0690*/  LOP3.LUT R127, R3.reuse, 0x20, R158.reuse, 0xfe, !PT ;  /* 0x00000020037f7812 */ /* 0x140fe400078efe9e */
[C-C-:B------:R-:W-:Y:S02]  /*06a0*/  LOP3.LUT R126, R3.reuse, 0x24, R158.reuse, 0xfe, !PT ;  /* 0x00000024037e7812 */ /* 0x140fe400078efe9e */
[C-C-:B------:R-:W-:Y:S02]  /*06b0*/  LOP3.LUT R125, R3.reuse, 0x28, R158.reuse, 0xfe, !PT ;  /* 0x00000028037d7812 */ /* 0x140fe400078efe9e */
[----:B------:R-:W-:-:S02]  /*06c0*/  LOP3.LUT R124, R3, 0x2c, R158, 0xfe, !PT ;  /* 0x0000002c037c7812 */ /* 0x000fc400078efe9e */
[C-C-:B------:R-:W-:Y:S02]  /*06d0*/  LOP3.LUT R43, R3.reuse, 0x30, R158.reuse, 0xfe, !PT ;  /* 0x00000030032b7812 */ /* 0x140fe400078efe9e */
[C-C-:B------:R-:W-:Y:S02]  /*06e0*/  LOP3.LUT R42, R3.reuse, 0x34, R158.reuse, 0xfe, !PT ;  /* 0x00000034032a7812 */ /* 0x140fe400078efe9e */
[C-C-:B------:R-:W-:Y:S02]  /*06f0*/  LOP3.LUT R41, R3.reuse, 0x38, R158.reuse, 0xfe, !PT ;  /* 0x0000003803297812 */ /* 0x140fe400078efe9e */
[----:B------:R-:W-:Y:S02]  /*0700*/  LOP3.LUT R40, R3, 0x3c, R158, 0xfe, !PT ;  /* 0x0000003c03287812 */ /* 0x000fe400078efe9e */
        /* <DEDUP_REMOVED lines=15> */
[----:B------:R-:W-:Y:S01]  /*0800*/  LOP3.LUT R24, R135, 0x7c, RZ, 0xfc, !PT ;  /* 0x0000007c87187812 */ /* 0x000fe200078efcff */
[----:B------:R-:W-:Y:S05]  /*0810*/  @P0 BRA `(.L_x_0) ;  /* 0x000000c000000947 */ /* 0x000fea0003800000 */
[C---:B------:R-:W-:Y:S01]  /*0820*/  IMAD.SHL.U32 R21, R136.reuse, 0x20, RZ ;  /* 0x0000002088157824 */ /* 0x040fe200078e00ff */
[----:B------:R-:W-:Y:S01]  /*0830*/  CS2R R104, SRZ ;  /* 0x0000000000687805 */ /* 0x000fe2000001ff00 */
[----:B------:R-:W-:Y:S01]  /*0840*/  IMAD.SHL.U32 R22, R136, 0x40, RZ ;  /* 0x0000004088167824 */ /* 0x000fe200078e00ff */
[----:B------:R-:W-:Y:S01]  /*0850*/  CS2R R8, SRZ ;  /* 0x0000000000087805 */ /* 0x000fe2000001ff00 */
[----:B------:R-:W-:Y:S01]  /*0860*/  CS2R R68, SRZ ;  /* 0x0000000000447805 */ /* 0x000fe2000001ff00 */
[----:B------:R-:W-:Y:S01]  /*0870*/  CS2R R6, SRZ ;  /* 0x0000000000067805 */ /* 0x000fe2000001ff00 */
[----:B------:R-:W-:Y:S01]  /*0880*/  CS2R R106, SRZ ;  /* 0x00000000006a7805 */ /* 0x000fe2000001ff00 */
[----:B------:R-:W-:Y:S01]  /*0890*/  CS2R R4, SRZ ;  /* 0x0000000000047805 */ /* 0x000fe2000001ff00 */
[----:B------:R-:W-:Y:S01]  /*08a0*/  CS2R R70, SRZ ;  /* 0x0000000000467805 */ /* 0x000fe2000001ff00 */
[----:B------:R-:W-:Y:S01]  /*08b0*/  CS2R R2, SRZ ;  /* 0x0000000000027805 */ /* 0x000fe2000001ff00 */
[----:B------:R-:W-:Y:S01]  /*08c0*/  LOP3.LUT R21, R21, 0xc00, RZ, 0xc0, !PT ;  /* 0x00000c0015157812 */ /* 0x000fe200078ec0ff */
[----:B------:R-:W-:Y:S05]  /*08d0*/  BRA `(.L_x_1) ;  /* 0x0000360000007947 */ /* 0x000fea0003800000 */
.L_x_0:
[----:B------:R-:W-:Y:S01]  /*08e0*/  IABS R0, c[0x0][0x17c] ;  /* 0x00005f0000007a13 */ /* 0x000fe20000000000 */
[C---:B------:R-:W-:Y:S01]  /*08f0*/  IMAD.SHL.U32 R20, R136.reuse, 0x2, RZ ;  /* 0x0000000288147824 */ /* 0x040fe200078e00ff */
[----:B------:R-:W-:Y:S01]  /*0900*/  IABS R2, c[0x0][0x178] ;  /* 0x00005e0000027a13 */ /* 0x000fe20000000000 */
[C---:B------:R-:W-:Y:S01]  /*0910*/  IMAD.SHL.U32 R21, R136.reuse, 0x20, RZ ;  /* 0x0000002088157824 */ /* 0x040fe200078e00ff */
[----:B------:R-:W0:Y:S01]  /*0920*/  I2F.RP R3, R0 ;  /* 0x0000000000037306 */ /* 0x000e220000209400 */
[----:B------:R-:W-:Y:S01]  /*0930*/  SHF.R.S32.HI R4, RZ, 0x1f, R141 ;  /* 0x0000001fff047819 */ /* 0x000fe2000001148d */
[----:B------:R-:W-:Y:S01]  /*0940*/  IMAD.SHL.U32 R22, R136, 0x40, RZ ;  /* 0x0000004088167824 */ /* 0x000fe200078e00ff */
[----:B------:R-:W-:Y:S01]  /*0950*/  IABS R11, R25 ;  /* 0x00000019000b7213 */ /* 0x000fe20000000000 */
[----:B------:R-:W-:Y:S01]  /*0960*/  IMAD R142, R159, c[0x0][0x18c], RZ ;  /* 0x000063009f8e7a24 */ /* 0x000fe200078e02ff */
[----:B------:R-:W-:Y:S01]  /*0970*/  LEA.HI R141, R4, R141, RZ, 0x6 ;  /* 0x0000008d048d7211 */ /* 0x000fe200078f30ff */
[----:B------:R-:W-:Y:S01]  /*0980*/  IMAD.MOV.U32 R4, RZ, RZ, RZ ;  /* 0x000000ffff047224 */ /* 0x000fe200078e00ff */
[----:B------:R-:W-:Y:S01]  /*0990*/  IABS R13, R26 ;  /* 0x0000001a000d7213 */ /* 0x000fe20000000000 */
[----:B------:R-:W1:Y:S01]  /*09a0*/  I2F.RP R8, R2 ;  /* 0x0000000200087306 */ /* 0x000e620000209400 */
[----:B------:R-:W-:Y:S01]  /*09b0*/  IABS R45, R31 ;  /* 0x0000001f002d7213 */ /* 0x000fe20000000000 */
[----:B------:R-:W-:Y:S01]  /*09c0*/  IMAD R18, R158, c[0x0][0x188], RZ ;  /* 0x000062009e127a24 */ /* 0x000fe200078e02ff */
[----:B------:R-:W-:Y:S01]  /*09d0*/  IABS R47, R32 ;  /* 0x00000020002f7213 */ /* 0x000fe20000000000 */
[----:B------:R-:W-:Y:S01]  /*09e0*/  IMAD R16, R144, c[0x0][0x188], RZ ;  /* 0x0000620090107a24 */ /* 0x000fe200078e02ff */
[----:B------:R-:W-:Y:S01]  /*09f0*/  IABS R49, R33 ;  /* 0x0000002100317213 */ /* 0x000fe20000000000 */
[----:B------:R-:W-:Y:S01]  /*0a00*/  CS2R R104, SRZ ;  /* 0x0000000000687805 */ /* 0x000fe2000001ff00 */
[----:B------:R-:W-:Y:S01]  /*0a10*/  IABS R51, R34 ;  /* 0x0000002200337213 */ /* 0x000fe20000000000 */
[----:B0-----:R-:W0:Y:S01]  /*0a20*/  MUFU.RCP R3, R3 ;  /* 0x0000000300037308 */ /* 0x001e220000001000 */
[----:B------:R-:W-:Y:S01]  /*0a30*/  IABS R61, R36 ;  /* 0x00000024003d7213 */ /* 0x000fe20000000000 */
[----:B------:R-:W-:Y:S01]  /*0a40*/  CS2R R106, SRZ ;  /* 0x00000000006a7805 */ /* 0x000fe2000001ff00 */
[----:B------:R-:W-:Y:S01]  /*0a50*/  IABS R17, R30 ;  /* 0x0000001e00117213 */ /* 0x000fe20000000000 */
[----:B------:R-:W-:Y:S01]  /*0a60*/  CS2R R112, SRZ ;  /* 0x0000000000707805 */ /* 0x000fe2000001ff00 */
[----:B------:R-:W-:Y:S01]  /*0a70*/  IABS R63, R37 ;  /* 0x00000025003f7213 */ /* 0x000fe20000000000 */
[----:B------:R-:W-:Y:S01]  /*0a80*/  CS2R R114, SRZ ;  /* 0x0000000000727805 */ /* 0x000fe2000001ff00 */
[----:B------:R-:W-:Y:S01]  /*0a90*/  IABS R65, R38 ;  /* 0x0000002600417213 */ /* 0x000fe20000000000 */
[----:B-1----:R-:W1:Y:S01]  /*0aa0*/  MUFU.RCP R8, R8 ;  /* 0x0000000800087308 */ /* 0x002e620000001000 */
[----:B------:R-:W-:Y:S01]  /*0ab0*/  IABS R59, R35 ;  /* 0x00000023003b7213 */ /* 0x000fe20000000000 */
[----:B------:R-:W-:Y:S01]  /*0ac0*/  CS2R R116, SRZ ;  /* 0x0000000000747805 */ /* 0x000fe2000001ff00 */
[----:B------:R-:W-:Y:S01]  /*0ad0*/  IABS R67, R39 ;  /* 0x0000002700437213 */ /* 0x000fe20000000000 */
[----:B------:R-:W-:Y:S01]  /*0ae0*/  CS2R R118, SRZ ;  /* 0x0000000000767805 */ /* 0x000fe2000001ff00 */
[----:B------:R-:W-:-:S02]  /*0af0*/  IABS R71, R41 ;  /* 0x0000002900477213 */ /* 0x000fc40000000000 */
[----:B------:R-:W-:Y:S02]  /*0b00*/  IABS R69, R40 ;  /* 0x0000002800457213 */ /* 0x000fe40000000000 */
[----:B0-----:R-:W-:Y:S02]  /*0b10*/  IADD3 R5, R3, 0xffffffe, RZ ;  /* 0x0ffffffe03057810 */ /* 0x001fe40007ffe0ff */
[----:B------:R-:W-:Y:S02]  /*0b20*/  LOP3.LUT R3, R20, 0x10, RZ, 0xc0, !PT ;  /* 0x0000001014037812 */ /* 0x000fe400078ec0ff */
[----:B------:R-:W-:Y:S02]  /*0b30*/  IABS R73, R42 ;  /* 0x0000002a00497213 */ /* 0x000fe40000000000 */
[----:B------:R-:W0:Y:S01]  /*0b40*/  F2I.FTZ.U32.TRUNC.NTZ R5, R5 ;  /* 0x0000000500057305 */ /* 0x000e22000021f000 */
[----:B-1----:R-:W-:Y:S02]  /*0b50*/  IADD3 R6, R8, 0xffffffe, RZ ;  /* 0x0ffffffe08067810 */ /* 0x002fe40007ffe0ff */
[----:B------:R-:W-:-:S02]  /*0b60*/  IABS R75, R43 ;  /* 0x0000002b004b7213 */ /* 0x000fc40000000000 */
[----:B------:R-:W-:Y:S02]  /*0b70*/  IABS R77, R124 ;  /* 0x0000007c004d7213 */ /* 0x000fe40000000000 */
[----:B------:R-:W-:Y:S01]  /*0b80*/  IABS R81, R126 ;  /* 0x0000007e00517213 */ /* 0x000fe20000000000 */
[----:B------:R1:W2:Y:S01]  /*0b90*/  F2I.FTZ.U32.TRUNC.NTZ R7, R6 ;  /* 0x0000000600077305 */ /* 0x0002a2000021f000 */
[----:B------:R-:W-:Y:S02]  /*0ba0*/  IABS R79, R125 ;  /* 0x0000007d004f7213 */ /* 0x000fe40000000000 */
[----:B------:R-:W-:Y:S02]  /*0bb0*/  IABS R83, R127 ;  /* 0x0000007f00537213 */ /* 0x000fe40000000000 */
[----:B------:R-:W-:Y:S02]  /*0bc0*/  IABS R85, R128 ;  /* 0x0000008000557213 */ /* 0x000fe40000000000 */
[----:B------:R-:W-:Y:S01]  /*0bd0*/  IABS R89, R130 ;  /* 0x0000008200597213 */ /* 0x000fe20000000000 */
[----:B0-----:R-:W-:Y:S01]  /*0be0*/  IMAD.MOV R9, RZ, RZ, -R5 ;  /* 0x000000ffff097224 */ /* 0x001fe200078e0a05 */
[----:B-1----:R-:W-:-:S02]  /*0bf0*/  SHF.R.U32.HI R6, RZ, 0x2, R136 ;  /* 0x00000002ff067819 */ /* 0x002fc40000011688 */
[----:B------:R-:W-:Y:S01]  /*0c00*/  IABS R93, R131 ;  /* 0x00000083005d7213 */ /* 0x000fe20000000000 */
[----:B------:R-:W-:Y:S01]  /*0c10*/  IMAD R9, R9, R0, RZ ;  /* 0x0000000009097224 */ /* 0x000fe200078e02ff */
[----:B------:R-:W-:Y:S01]  /*0c20*/  LOP3.LUT R53, R3, 0x20, R6, 0xf8, !PT ;  /* 0x0000002003357812 */ /* 0x000fe200078ef806 */
[----:B------:R-:W-:Y:S01]  /*0c30*/  IMAD.MOV.U32 R6, RZ, RZ, RZ ;  /* 0x000000ffff067224 */ /* 0x000fe200078e00ff */
[----:B------:R-:W-:Y:S01]  /*0c40*/  IABS R101, R135 ;  /* 0x0000008700657213 */ /* 0x000fe20000000000 */
[----:B------:R-:W-:Y:S01]  /*0c50*/  IMAD.HI.U32 R4, R5, R9, R4 ;  /* 0x0000000905047227 */ /* 0x000fe200078e0004 */
[----:B------:R-:W-:Y:S02]  /*0c60*/  IABS R9, R24 ;  /* 0x0000001800097213 */ /* 0x000fe40000000000 */
[----:B------:R-:W-:Y:S01]  /*0c70*/  IABS R87, R129 ;  /* 0x0000008100577213 */ /* 0x000fe20000000000 */
[----:B--2---:R-:W-:Y:S01]  /*0c80*/  IMAD.MOV R15, RZ, RZ, -R7 ;  /* 0x000000ffff0f7224 */ /* 0x004fe200078e0a07 */
[----:B------:R-:W-:Y:S01]  /*0c90*/  IABS R95, R132 ;  /* 0x00000084005f7213 */ /* 0x000fe20000000000 */
[----:B------:R-:W-:Y:S01]  /*0ca0*/  IMAD.HI.U32 R3, R4, R9, RZ ;  /* 0x0000000904037227 */ /* 0x000fe200078e00ff */
[----:B------:R-:W-:-:S02]  /*0cb0*/  IABS R97, R133 ;  /* 0x0000008500617213 */ /* 0x000fc40000000000 */
[----:B------:R-:W-:Y:S01]  /*0cc0*/  IABS R99, R134 ;  /* 0x0000008600637213 */ /* 0x000fe20000000000 */
[C---:B------:R-:W-:Y:S01]  /*0cd0*/  IMAD.HI.U32 R5, R4.reuse, R11, RZ ;  /* 0x0000000b04057227 */ /* 0x040fe200078e00ff */
[----:B------:R-:W-:Y:S02]  /*0ce0*/  IABS R103, R23 ;  /* 0x0000001700677213 */ /* 0x000fe40000000000 */
[----:B------:R-:W-:Y:S01]  /*0cf0*/  LOP3.LUT R21, R21, 0xc00, RZ, 0xc0, !PT ;  /* 0x00000c0015157812 */ /* 0x000fe200078ec0ff */
[----:B------:R-:W-:Y:S01]  /*0d00*/  IMAD R15, R15, R2, RZ ;  /* 0x000000020f0f7224 */ /* 0x000fe200078e02ff */
[----:B------:R-:W-:Y:S01]  /*0d10*/  SHF.R.S32.HI R141, RZ, 0x6, R141 ;  /* 0x00000006ff8d7819 */ /* 0x000fe2000001148d */
[----:B------:R-:W-:Y:S02]  /*0d20*/  IMAD.MOV R3, RZ, RZ, -R3 ;  /* 0x000000ffff037224 */ /* 0x000fe400078e0a03 */
[----:B------:R-:W-:-:S04]  /*0d30*/  IMAD.HI.U32 R8, R4, R13, RZ ;  /* 0x0000000d04087227 */ /* 0x000fc800078e00ff */
[----:B------:R-:W-:Y:S02]  /*0d40*/  IMAD.MOV R12, RZ, RZ, -R5 ;  /* 0x000000ffff0c7224 */ /* 0x000fe400078e0a05 */
[----:B------:R-:W-:Y:S01]  /*0d50*/  IMAD.HI.U32 R10, R7, R15, R6 ;  /* 0x0000000f070a7227 */ /* 0x000fe200078e0006 */
[----:B------:R-:W-:Y:S02]  /*0d60*/  IABS R6, R27 ;  /* 0x0000001b00067213 */ /* 0x000fe40000000000 */
[----:B------:R-:W-:Y:S01]  /*0d70*/  IABS R15, R29 ;  /* 0x0000001d000f7213 */ /* 0x000fe20000000000 */
[C---:B------:R-:W-:Y:S01]  /*0d80*/  IMAD R5, R0.reuse, R3, R9 ;  /* 0x0000000300057224 */ /* 0x040fe200078e0209 */
[----:B------:R-:W-:Y:S01]  /*0d90*/  IABS R3, R28 ;  /* 0x0000001c00037213 */ /* 0x000fe20000000000 */
[----:B------:R-:W-:Y:S02]  /*0da0*/  IMAD.MOV R8, RZ, RZ, -R8 ;  /* 0x000000ffff087224 */ /* 0x000fe400078e0a08 */
[C---:B------:R-:W-:Y:S01]  /*0db0*/  IMAD R7, R0.reuse, R12, R11 ;  /* 0x0000000c00077224 */ /* 0x040fe200078e020b */
[C---:B------:R-:W-:Y:S01]  /*0dc0*/  ISETP.GT.U32.AND P1, PT, R0.reuse, R5, PT ;  /* 0x000000050000720c */ /* 0x040fe20003f24070 */
[----:B------:R-:W-:-:S02]  /*0dd0*/  IMAD R9, R0, R8, R13 ;  /* 0x0000000800097224 */ /* 0x000fc400078e020d */
[----:B------:R-:W-:Y:S01]  /*0de0*/  IMAD.MOV.U32 R11, RZ, RZ, R6 ;  /* 0x000000ffff0b7224 */ /* 0x000fe200078e0006 */
[C---:B------:R-:W-:Y:S01]  /*0df0*/  ISETP.GT.U32.AND P5, PT, R0.reuse, R7, PT ;  /* 0x000000070000720c */ /* 0x040fe20003fa4070 */
[----:B------:R-:W-:Y:S01]  /*0e00*/  IMAD.MOV.U32 R13, RZ, RZ, R3 ;  /* 0x000000ffff0d7224 */ /* 0x000fe200078e0003 */
[----:B------:R-:W-:Y:S01]  /*0e10*/  ISETP.GT.U32.AND P2, PT, R0, R9, PT ;  /* 0x000000090000720c */ /* 0x000fe20003f44070 */
[----:B------:R-:W-:-:S04]  /*0e20*/  IMAD.HI.U32 R3, R4, R11, RZ ;  /* 0x0000000b04037227 */ /* 0x000fc800078e00ff */
[----:B------:R-:W-:-:S04]  /*0e30*/  IMAD.HI.U32 R6, R4, R13, RZ ;  /* 0x0000000d04067227 */ /* 0x000fc800078e00ff */
[----:B------:R-:W-:Y:S02]  /*0e40*/  IMAD.MOV R12, RZ, RZ, -R3 ;  /* 0x000000ffff0c7224 */ /* 0x000fe400078e0a03 */
[----:B------:R-:W-:Y:S02]  /*0e50*/  IMAD.MOV R14, RZ, RZ, -R6 ;  /* 0x000000ffff0e7224 */ /* 0x000fe400078e0a06 */
[----:B------:R-:W-:-:S04]  /*0e60*/  IMAD.HI.U32 R3, R4, R15, RZ ;  /* 0x0000000f04037227 */ /* 0x000fc800078e00ff */
[----:B------:R-:W-:-:S04]  /*0e70*/  IMAD.HI.U32 R6, R4, R45, RZ ;  /* 0x0000002d04067227 */ /* 0x000fc800078e00ff */
[----:B------:R-:W-:Y:S02]  /*0e80*/  IMAD.MOV R3, RZ, RZ, -R3 ;  /* 0x000000ffff037224 */ /* 0x000fe400078e0a03 */
[----:B------:R-:W-:Y:S02]  /*0e90*/  IMAD.MOV R6, RZ, RZ, -R6 ;  /* 0x000000ffff067224 */ /* 0x000fe400078e0a06 */
[C---:B------:R-:W-:Y:S02]  /*0ea0*/  IMAD R15, R0.reuse, R3, R15 ;  /* 0x00000003000f7224 */ /* 0x040fe400078e020f */
[----:B------:R-:W-:Y:S02]  /*0eb0*/  IMAD R45, R0, R6, R45 ;  /* 0x00000006002d7224 */ /* 0x000fe400078e022d */
[----:B------:R-:W-:Y:S01]  /*0ec0*/  IMAD.HI.U32 R3, R4, R47, RZ ;  /* 0x0000002f04037227 */ /* 0x000fe200078e00ff */
[----:B------:R-:W-:-:S03]  /*0ed0*/  ISETP.GT.U32.AND P0, PT, R0, R15, PT ;  /* 0x0000000f0000720c */ /* 0x000fc60003f04070 */
[----:B------:R-:W-:-:S04]  /*0ee0*/  IMAD.HI.U32 R6, R4, R49, RZ ;  /* 0x0000003104067227 */ /* 0x000fc800078e00ff */
[C---:B------:R-:W-:Y:S02]  /*0ef0*/  IMAD R11, R0.reuse, R12, R11 ;  /* 0x0000000c000b7224 */ /* 0x040fe400078e020b */
[C---:B------:R-:W-:Y:S02]  /*0f00*/  IMAD R13, R0.reuse, R14, R13 ;  /* 0x0000000e000d7224 */ /* 0x040fe400078e020d */
[----:B------:R-:W-:Y:S01]  /*0f10*/  IMAD.MOV R12, RZ, RZ, -R3 ;  /* 0x000000ffff0c7224 */ /* 0x000fe200078e0a03 */
[C---:B------:R-:W-:Y:S01]  /*0f20*/  ISETP.GT.U32.AND P3, PT, R0.reuse, R11, PT ;  /* 0x0000000b0000720c */ /* 0x040fe20003f64070 */
[----:B------:R-:W-:Y:S01]  /*0f30*/  IMAD.MOV R14, RZ, RZ, -R6 ;  /* 0x000000ffff0e7224 */ /* 0x000fe200078e0a06 */
[----:B------:R-:W-:Y:S01]  /*0f40*/  ISETP.GT.U32.AND P4, PT, R0, R13, PT ;  /* 0x0000000d0000720c */ /* 0x000fe20003f84070 */
[----:B------:R-:W-:-:S04]  /*0f50*/  IMAD.HI.U32 R3, R4, R51, RZ ;  /* 0x0000003304037227 */ /* 0x000fc800078e00ff */
[----:B------:R-:W-:-:S04]  /*0f60*/  IMAD.HI.U32 R6, R4, R61, RZ ;  /* 0x0000003d04067227 */ /* 0x000fc800078e00ff */
[----:B------:R-:W-:Y:S02]  /*0f70*/  IMAD.MOV R3, RZ, RZ, -R3 ;  /* 0x000000ffff037224 */ /* 0x000fe400078e0a03 */
[----:B------:R-:W-:Y:S02]  /*0f80*/  IMAD.MOV R6, RZ, RZ, -R6 ;  /* 0x000000ffff067224 */ /* 0x000fe400078e0a06 */
[----:B------:R-:W-:-:S04]  /*0f90*/  IMAD.HI.U32 R8, R4, R17, RZ ;  /* 0x0000001104087227 */ /* 0x000fc800078e00ff */
[C---:B------:R-:W-:Y:S02]  /*0fa0*/  IMAD R51, R0.reuse, R3, R51 ;  /* 0x0000000300337224 */ /* 0x040fe400078e0233 */
[----:B------:R-:W-:Y:S02]  /*0fb0*/  IMAD R61, R0, R6, R61 ;  /* 0x00000006003d7224 */ /* 0x000fe400078e023d */
[----:B------:R-:W-:Y:S02]  /*0fc0*/  IMAD.MOV R8, RZ, RZ, -R8 ;  /* 0x000000ffff087224 */ /* 0x000fe400078e0a08 */
[----:B------:R-:W-:-:S04]  /*0fd0*/  IMAD.HI.U32 R3, R4, R63, RZ ;  /* 0x0000003f04037227 */ /* 0x000fc800078e00ff */
[----:B------:R-:W-:-:S04]  /*0fe0*/  IMAD.HI.U32 R6, R4, R65, RZ ;  /* 0x0000004104067227 */ /* 0x000fc800078e00ff */
[C---:B------:R-:W-:Y:S02]  /*0ff0*/  IMAD R47, R0.reuse, R12, R47 ;  /* 0x0000000c002f7224 */ /* 0x040fe400078e022f */
[C---:B------:R-:W-:Y:S02]  /*1000*/  IMAD R49, R0.reuse, R14, R49 ;  /* 0x0000000e00317224 */ /* 0x040fe400078e0231 */
[----:B------:R-:W-:Y:S02]  /*1010*/  IMAD R17, R0, R8, R17 ;  /* 0x0000000800117224 */ /* 0x000fe400078e0211 */
[----:B------:R-:W-:Y:S02]  /*1020*/  IMAD.MOV R12, RZ, RZ, -R3 ;  /* 0x000000ffff0c7224 */ /* 0x000fe400078e0a03 */
[----:B------:R-:W-:Y:S02]  /*1030*/  IMAD.MOV R14, RZ, RZ, -R6 ;  /* 0x000000ffff0e7224 */ /* 0x000fe400078e0a06 */
[----:B------:R-:W-:-:S04]  /*1040*/  IMAD.HI.U32 R8, R4, R59, RZ ;  /* 0x0000003b04087227 */ /* 0x000fc800078e00ff */
[----:B------:R-:W-:-:S04]  /*1050*/  IMAD.HI.U32 R3, R4, R67, RZ ;  /* 0x0000004304037227 */ /* 0x000fc800078e00ff */
[----:B------:R-:W-:-:S04]  /*1060*/  IMAD.HI.U32 R6, R4, R71, RZ ;  /* 0x0000004704067227 */ /* 0x000fc800078e00ff */
[----:B------:R-:W-:Y:S02]  /*1070*/  IMAD.MOV R8, RZ, RZ, -R8 ;  /* 0x000000ffff087224 */ /* 0x000fe400078e0a08 */
[----:B------:R-:W-:Y:S02]  /*1080*/  IMAD.MOV R3, RZ, RZ, -R3 ;  /* 0x000000ffff037224 */ /* 0x000fe400078e0a03 */
[----:B------:R-:W-:Y:S02]  /*1090*/  IMAD.MOV R6, RZ, RZ, -R6 ;  /* 0x000000ffff067224 */ /* 0x000fe400078e0a06 */
[C---:B------:R-:W-:Y:S02]  /*10a0*/  IMAD R59, R0.reuse, R8, R59 ;  /* 0x00000008003b7224 */ /* 0x040fe400078e023b */
[C---:B------:R-:W-:Y:S02]  /*10b0*/  IMAD R67, R0.reuse, R3, R67 ;  /* 0x0000000300437224 */ /* 0x040fe400078e0243 */
[----:B------:R-:W-:-:S02]  /*10c0*/  IMAD R71, R0, R6, R71 ;  /* 0x0000000600477224 */ /* 0x000fc400078e0247 */
[----:B------:R-:W-:-:S04]  /*10d0*/  IMAD.HI.U32 R8, R4, R69, RZ ;  /* 0x0000004504087227 */ /* 0x000fc800078e00ff */
[----:B------:R-:W-:-:S04]  /*10e0*/  IMAD.HI.U32 R3, R4, R73, RZ ;  /* 0x0000004904037227 */ /* 0x000fc800078e00ff */
[----:B------:R-:W-:-:S04]  /*10f0*/  IMAD.HI.U32 R6, R4, R75, RZ ;  /* 0x0000004b04067227 */ /* 0x000fc800078e00ff */
[C---:B------:R-:W-:Y:S02]  /*1100*/  IMAD R63, R0.reuse, R12, R63 ;  /* 0x0000000c003f7224 */ /* 0x040fe400078e023f */
[----:B------:R-:W-:Y:S02]  /*1110*/  IMAD R65, R0, R14, R65 ;  /* 0x0000000e00417224 */ /* 0x000fe400078e0241 */
[----:B------:R-:W-:Y:S02]  /*1120*/  IMAD.MOV R8, RZ, RZ, -R8 ;  /* 0x000000ffff087224 */ /* 0x000fe400078e0a08 */
[----:B------:R-:W-:Y:S02]  /*1130*/  IMAD.MOV R12, RZ, RZ, -R3 ;  /* 0x000000ffff0c7224 */ /* 0x000fe400078e0a03 */
[----:B------:R-:W-:Y:S02]  /*1140*/  IMAD.MOV R14, RZ, RZ, -R6 ;  /* 0x000000ffff0e7224 */ /* 0x000fe400078e0a06 */
[----:B------:R-:W-:-:S04]  /*1150*/  IMAD.HI.U32 R3, R4, R77, RZ ;  /* 0x0000004d04037227 */ /* 0x000fc800078e00ff */
[----:B------:R-:W-:-:S04]  /*1160*/  IMAD.HI.U32 R6, R4, R81, RZ ;  /* 0x0000005104067227 */ /* 0x000fc800078e00ff */
[----:B------:R-:W-:Y:S02]  /*1170*/  IMAD R69, R0, R8, R69 ;  /* 0x0000000800457224 */ /* 0x000fe400078e0245 */
[----:B------:R-:W-:-:S04]  /*1180*/  IMAD.HI.U32 R8, R4, R79, RZ ;  /* 0x0000004f04087227 */ /* 0x000fc800078e00ff */
[----:B------:R-:W-:Y:S02]  /*1190*/  IMAD.MOV R3, RZ, RZ, -R3 ;  /* 0x000000ffff037224 */ /* 0x000fe400078e0a03 */
[----:B------:R-:W-:Y:S02]  /*11a0*/  IMAD.MOV R6, RZ, RZ, -R6 ;  /* 0x000000ffff067224 */ /* 0x000fe400078e0a06 */
[----:B------:R-:W-:Y:S02]  /*11b0*/  IMAD.MOV R8, RZ, RZ, -R8 ;  /* 0x000000ffff087224 */ /* 0x000fe400078e0a08 */
[C---:B------:R-:W-:Y:S02]  /*11c0*/  IMAD R77, R0.reuse, R3, R77 ;  /* 0x00000003004d7224 */ /* 0x040fe400078e024d */
[----:B------:R-:W-:Y:S02]  /*11d0*/  IMAD R81, R0, R6, R81 ;  /* 0x0000000600517224 */ /* 0x000fe400078e0251 */
[----:B------:R-:W-:-:S04]  /*11e0*/  IMAD.HI.U32 R3, R4, R83, RZ ;  /* 0x0000005304037227 */ /* 0x000fc800078e00ff */
[----:B------:R-:W-:-:S04]  /*11f0*/  IMAD.HI.U32 R6, R4, R85, RZ ;  /* 0x0000005504067227 */ /* 0x000fc800078e00ff */
[C---:B------:R-:W-:Y:S02]  /*1200*/  IMAD R73, R0.reuse, R12, R73 ;  /* 0x0000000c00497224 */ /* 0x040fe400078e0249 */
[----:B------:R-:W-:Y:S02]  /*1210*/  IMAD R79, R0, R8, R79 ;  /* 0x00000008004f7224 */ /* 0x000fe400078e024f */
[----:B------:R-:W-:Y:S02]  /*1220*/  IMAD.MOV R8, RZ, RZ, -R3 ;  /* 0x000000ffff087224 */ /* 0x000fe400078e0a03 */
[----:B------:R-:W-:Y:S02]  /*1230*/  IMAD.MOV R12, RZ, RZ, -R6 ;  /* 0x000000ffff0c7224 */ /* 0x000fe400078e0a06 */
[----:B------:R-:W-:-:S04]  /*1240*/  IMAD.HI.U32 R6, R4, R89, RZ ;  /* 0x0000005904067227 */ /* 0x000fc800078e00ff */
[----:B------:R-:W-:Y:S02]  /*1250*/  IMAD R83, R0, R8, R83 ;  /* 0x0000000800537224 */ /* 0x000fe400078e0253 */
[----:B------:R-:W-:-:S04]  /*1260*/  IMAD.HI.U32 R8, R4, R93, RZ ;  /* 0x0000005d04087227 */ /* 0x000fc800078e00ff */
[----:B------:R-:W-:Y:S02]  /*1270*/  IMAD.MOV R6, RZ, RZ, -R6 ;  /* 0x000000ffff067224 */ /* 0x000fe400078e0a06 */
[----:B------:R-:W-:Y:S02]  /*1280*/  IMAD.MOV R8, RZ, RZ, -R8 ;  /* 0x000000ffff087224 */ /* 0x000fe400078e0a08 */
[----:B------:R-:W-:Y:S02]  /*1290*/  IMAD R89, R0, R6, R89 ;  /* 0x0000000600597224 */ /* 0x000fe400078e0259 */
[----:B------:R-:W-:-:S04]  /*12a0*/  IMAD.HI.U32 R6, R4, R101, RZ ;  /* 0x0000006504067227 */ /* 0x000fc800078e00ff */
[C---:B------:R-:W-:Y:S02]  /*12b0*/  IMAD R93, R0.reuse, R8, R93 ;  /* 0x00000008005d7224 */ /* 0x040fe400078e025d */
[----:B------:R-:W-:Y:S02]  /*12c0*/  IMAD.MOV R8, RZ, RZ, -R6 ;  /* 0x000000ffff087224 */ /* 0x000fe400078e0a06 */
[--C-:B------:R-:W-:Y:S02]  /*12d0*/  @!P1 IMAD.IADD R5, R5, 0x1, -R0.reuse ;  /* 0x0000000105059824 */ /* 0x100fe400078e0a00 */
[C---:B------:R-:W-:Y:S02]  /*12e0*/  IMAD R101, R0.reuse, R8, R101 ;  /* 0x0000000800657224 */ /* 0x040fe400078e0265 */
[--C-:B------:R-:W-:Y:S02]  /*12f0*/  @!P5 IMAD.IADD R7, R7, 0x1, -R0.reuse ;  /* 0x000000010707d824 */ /* 0x100fe400078e0a00 */
[--C-:B------:R-:W-:Y:S01]  /*1300*/  @!P2 IMAD.IADD R9, R9, 0x1, -R0.reuse ;  /* 0x000000010909a824 */ /* 0x100fe200078e0a00 */
[C---:B------:R-:W-:Y:S01]  /*1310*/  ISETP.GT.U32.AND P6, PT, R0.reuse, R101, PT ;  /* 0x000000650000720c */ /* 0x040fe20003fc4070 */
[--C-:B------:R-:W-:Y:S01]  /*1320*/  @!P3 IMAD.IADD R11, R11, 0x1, -R0.reuse ;  /* 0x000000010b0bb824 */ /* 0x100fe200078e0a00 */
[C---:B------:R-:W-:Y:S01]  /*1330*/  ISETP.GT.U32.AND P2, PT, R0.reuse, R5, PT ;  /* 0x000000050000720c */ /* 0x040fe20003f44070 */
[--C-:B------:R-:W-:Y:S01]  /*1340*/  @!P4 IMAD.IADD R13, R13, 0x1, -R0.reuse ;  /* 0x000000010d0dc824 */ /* 0x100fe200078e0a00 */
[C---:B------:R-:W-:Y:S01]  /*1350*/  ISETP.GT.U32.AND P3, PT, R0.reuse, R7, PT ;  /* 0x000000070000720c */ /* 0x040fe20003f64070 */
[----:B------:R-:W-:Y:S01]  /*1360*/  @!P0 IMAD.IADD R15, R15, 0x1, -R0 ;  /* 0x000000010f0f8824 */ /* 0x000fe200078e0a00 */
[----:B------:R-:W-:Y:S01]  /*1370*/  ISETP.GT.U32.AND P4, PT, R0, R9, PT ;  /* 0x000000090000720c */ /* 0x000fe20003f84070 */
[----:B------:R-:W-:Y:S01]  /*1380*/  IMAD.HI.U32 R3, R4, R87, RZ ;  /* 0x0000005704037227 */ /* 0x000fe200078e00ff */
[----:B------:R-:W-:-:S02]  /*1390*/  ISETP.GT.U32.AND P5, PT, R0, R11, PT ;  /* 0x0000000b0000720c */ /* 0x000fc40003fa4070 */
[C---:B------:R-:W-:Y:S01]  /*13a0*/  ISETP.GT.U32.AND P0, PT, R0.reuse, R13, PT ;  /* 0x0000000d0000720c */ /* 0x040fe20003f04070 */
[----:B------:R-:W-:Y:S02]  /*13b0*/  IMAD.MOV R3, RZ, RZ, -R3 ;  /* 0x000000ffff037224 */ /* 0x000fe400078e0a03 */
[--C-:B------:R-:W-:Y:S01]  /*13c0*/  @!P6 IMAD.IADD R101, R101, 0x1, -R0.reuse ;  /* 0x000000016565e824 */ /* 0x100fe200078e0a00 */
[C---:B------:R-:W-:Y:S01]  /*13d0*/  ISETP.GT.U32.AND P6, PT, R0.reuse, R15, PT ;  /* 0x0000000f0000720c */ /* 0x040fe20003fc4070 */
        /* <DEDUP_REMOVED lines=10> */
[C---:B------:R-:W-:Y:S01]  /*1480*/  IMAD R87, R0.reuse, R3, R87 ;  /* 0x0000000300577224 */ /* 0x040fe200078e0257 */
        /* <DEDUP_REMOVED lines=14> */
[----:B------:R-:W-:Y:S01]  /*1570*/  ISETP.GT.U32.AND P0, PT, R0, R73, PT ;  /* 0x000000490000720c */ /* 0x000fe20003f04070 */
[----:B------:R-:W-:-:S02]  /*1580*/  @!P6 IMAD.IADD R61, R61, 0x1, -R0 ;  /* 0x000000013d3de824 */ /* 0x000fc400078e0a00 */
        /* <DEDUP_REMOVED lines=22> */
[----:B------:R-:W-:Y:S01]  /*16f0*/  @!P5 IMAD.IADD R59, R59, 0x1, -R0 ;  /* 0x000000013b3bd824 */ /* 0x000fe200078e0a00 */
[C---:B------:R-:W-:Y:S01]  /*1700*/  ISETP.GT.U32.AND P5, PT, R0.reuse, R71, PT ;  /* 0x000000470000720c */ /* 0x040fe20003fa4070 */
[----:B------:R-:W-:-:S02]  /*1710*/  IMAD R85, R0, R12, R85 ;  /* 0x0000000c00557224 */ /* 0x000fc400078e0255 */
[----:B------:R-:W-:-:S04]  /*1720*/  IMAD.HI.U32 R3, R4, R95, RZ ;  /* 0x0000005f04037227 */ /* 0x000fc800078e00ff */
[--C-:B------:R-:W-:Y:S01]  /*1730*/  @!P1 IMAD.IADD R45, R45, 0x1, -R0.reuse ;  /* 0x000000012d2d9824 */ /* 0x100fe200078e0a00 */
[C---:B------:R-:W-:Y:S01]  /*1740*/  ISETP.GT.U32.AND P1, PT, R0.reuse, R63, PT ;  /* 0x0000003f0000720c */ /* 0x040fe20003f24070 */
[--C-:B------:R-:W-:Y:S01]  /*1750*/  @!P6 IMAD.IADD R17, R17, 0x1, -R0.reuse ;  /* 0x000000011111e824 */ /* 0x100fe200078e0a00 */
        /* <DEDUP_REMOVED lines=14> */
[----:B------:R-:W-:-:S04]  /*1840*/  IMAD.HI.U32 R3, R4, R97, RZ ;  /* 0x0000006104037227 */ /* 0x000fc800078e00ff */
[----:B------:R-:W-:-:S04]  /*1850*/  IMAD.HI.U32 R4, R4, R99, RZ ;  /* 0x0000006304047227 */ /* 0x000fc800078e00ff */
[----:B------:R-:W-:-:S04]  /*1860*/  IMAD.HI.U32 R10, R10, R103, RZ ;  /* 0x000000670a0a7227 */ /* 0x000fc800078e00ff */
[----:B------:R-:W-:Y:S02]  /*1870*/  IMAD.MOV R3, RZ, RZ, -R3 ;  /* 0x000000ffff037224 */ /* 0x000fe400078e0a03 */
[----:B------:R-:W-:Y:S02]  /*1880*/  IMAD.MOV R4, RZ, RZ, -R4 ;  /* 0x000000ffff047224 */ /* 0x000fe400078e0a04 */
[----:B------:R-:W-:Y:S02]  /*1890*/  IMAD.MOV R10, RZ, RZ, -R10 ;  /* 0x000000ffff0a7224 */ /* 0x000fe400078e0a0a */
[C---:B------:R-:W-:Y:S02]  /*18a0*/  IMAD R95, R0.reuse, R6, R95 ;  /* 0x00000006005f7224 */ /* 0x040fe400078e025f */
[----:B------:R-:W-:Y:S01]  /*18b0*/  IMAD R97, R0, R3, R97 ;  /* 0x0000000300617224 */ /* 0x000fe200078e0261 */
[----:B------:R-:W-:Y:S01]  /*18c0*/  LOP3.LUT R3, R136, 0xc0, RZ, 0xc0, !PT ;  /* 0x000000c088037812 */ /* 0x000fe200078ec0ff */
[----:B------:R-:W-:Y:S01]  /*18d0*/  IMAD R99, R0, R4, R99 ;  /* 0x0000000400637224 */ /* 0x000fe200078e0263 */
[----:B------:R-:W-:Y:S01]  /*18e0*/  LOP3.LUT R4, R136, 0x7, RZ, 0xc0, !PT ;  /* 0x0000000788047812 */ /* 0x000fe200078ec0ff */
[----:B------:R-:W-:Y:S01]  /*18f0*/  IMAD R103, R2, R10, R103 ;  /* 0x0000000a02677224 */ /* 0x000fe200078e0267 */
[----:B------:R-:W-:Y:S01]  /*1900*/  SHF.R.U32.HI R3, RZ, 0x2, R3 ;  /* 0x00000002ff037819 */ /* 0x000fe20000011603 */
        /* <DEDUP_REMOVED lines=12> */
[--C-:B------:R-:W-:Y:S01]  /*19d0*/  @!P5 IMAD.IADD R85, R85, 0x1, -R0.reuse ;  /* 0x000000015555d824 */ /* 0x100fe200078e0a00 */
[----:B------:R-:W-:Y:S01]  /*19e0*/  ISETP.GT.U32.AND P5, PT, R2, R103, PT ;  /* 0x000000670200720c */ /* 0x000fe20003fa4070 */
        /* <DEDUP_REMOVED lines=12> */
[----:B------:R-:W-:Y:S01]  /*1ab0*/  @!P5 IMAD.IADD R103, R103, 0x1, -R2 ;  /* 0x000000016767d824 */ /* 0x000fe200078e0a02 */
[----:B------:R-:W-:Y:S01]  /*1ac0*/  ISETP.GT.U32.AND P5, PT, R0, R87, PT ;  /* 0x000000570000720c */ /* 0x000fe20003fa4070 */
[----:B------:R-:W-:-:S02]  /*1ad0*/  IMAD.SHL.U32 R6, R4, 0x80, RZ ;  /* 0x0000008004067824 */ /* 0x000fc400078e00ff */
        /* <DEDUP_REMOVED lines=10> */
[----:B------:R-:W-:Y:S01]  /*1b80*/  @!P5 IMAD.IADD R87, R87, 0x1, -R0 ;  /* 0x000000015757d824 */ /* 0x000fe200078e0a00 */
[----:B------:R-:W-:Y:S01]  /*1b90*/  ISETP.GE.AND P5, PT, R24, RZ, PT ;  /* 0x000000ff1800720c */ /* 0x000fe20003fa6270 */
[----:B------:R-:W-:-:S02]  /*1ba0*/  IMAD.SHL.U32 R19, R4, 0x10, RZ ;  /* 0x0000001004137824 */ /* 0x000fc400078e00ff */
[--C-:B------:R-:W-:Y:S01]  /*1bb0*/  @!P0 IMAD.IADD R89, R89, 0x1, -R0.reuse ;  /* 0x0000000159598824 */ /* 0x100fe200078e0a00 */
[----:B------:R-:W-:Y:S01]  /*1bc0*/  ISETP.GE.AND P0, PT, R25, RZ, PT ;  /* 0x000000ff1900720c */ /* 0x000fe20003f06270 */
[--C-:B------:R-:W-:Y:S01]  /*1bd0*/  @!P1 IMAD.IADD R93, R93, 0x1, -R0.reuse ;  /* 0x000000015d5d9824 */ /* 0x100fe200078e0a00 */
[----:B------:R-:W-:Y:S01]  /*1be0*/  ISETP.GE.AND P1, PT, R26, RZ, PT ;  /* 0x000000ff1a00720c */ /* 0x000fe20003f26270 */
[--C-:B------:R-:W-:Y:S01]  /*1bf0*/  @!P2 IMAD.IADD R95, R95, 0x1, -R0.reuse ;  /* 0x000000015f5fa824 */ /* 0x100fe200078e0a00 */
[----:B------:R-:W-:Y:S01]  /*1c00*/  ISETP.GE.AND P2, PT, R29, RZ, PT ;  /* 0x000000ff1d00720c */ /* 0x000fe20003f46270 */
[----:B------:R-:W-:Y:S01]  /*1c10*/  @!P3 IMAD.IADD R97, R97, 0x1, -R0 ;  /* 0x000000016161b824 */ /* 0x000fe200078e0a00 */
[----:B------:R-:W-:Y:S01]  /*1c20*/  ISETP.GE.AND P3, PT, R28, RZ, PT ;  /* 0x000000ff1c00720c */ /* 0x000fe20003f66270 */
[----:B------:R-:W-:Y:S01]  /*1c30*/  @!P4 IMAD.IADD R103, R103, 0x1, -R2 ;  /* 0x000000016767c824 */ /* 0x000fe200078e0a02 */
[----:B------:R-:W-:Y:S01]  /*1c40*/  ISETP.GE.AND P4, PT, R27, RZ, PT ;  /* 0x000000ff1b00720c */ /* 0x000fe20003f86270 */
[----:B------:R-:W-:Y:S01]  /*1c50*/  @!P5 IMAD.MOV R5, RZ, RZ, -R5 ;  /* 0x000000ffff05d224 */ /* 0x000fe200078e0a05 */
[----:B------:R-:W-:Y:S01]  /*1c60*/  ISETP.GE.AND P5, PT, R30, RZ, PT ;  /* 0x000000ff1e00720c */ /* 0x000fe20003fa6270 */
[----:B------:R-:W-:Y:S01]  /*1c70*/  IMAD.IADD R4, R6, 0x1, R19 ;  /* 0x0000000106047824 */ /* 0x000fe200078e0213 */
[--C-:B------:R-:W-:Y:S01]  /*1c80*/  LOP3.LUT R19, R19, 0x30, R20.reuse, 0x78, !PT ;  /* 0x0000003013137812 */ /* 0x100fe200078e7814 */
[----:B------:R-:W-:Y:S01]  /*1c90*/  @!P0 IMAD.MOV R7, RZ, RZ, -R7 ;  /* 0x000000ffff078224 */ /* 0x000fe200078e0a07 */
[----:B------:R-:W-:Y:S01]  /*1ca0*/  ISETP.GE.AND P0, PT, R31, RZ, PT ;  /* 0x000000ff1f00720c */ /* 0x000fe20003f06270 */
        /* <DEDUP_REMOVED lines=10> */
[----:B------:R-:W-:Y:S01]  /*1d50*/  IMAD.MOV.U32 R55, RZ, RZ, R49 ;  /* 0x000000ffff377224 */ /* 0x000fe200078e0031 */
[----:B------:R-:W-:Y:S01]  /*1d60*/  LOP3.LUT R20, R3, 0x1fe, R20, 0x78, !PT ;  /* 0x000001fe03147812 */ /* 0x000fe200078e7814 */
[----:B------:R-:W-:Y:S01]  /*1d70*/  IMAD.MOV.U32 R3, RZ, RZ, R45 ;  /* 0x000000ffff037224 */ /* 0x000fe200078e002d */
[----:B------:R-:W-:Y:S01]  /*1d80*/  LOP3.LUT R137, R4, R53, RZ, 0x3c, !PT ;  /* 0x0000003504897212 */ /* 0x000fe200078e3cff */
[----:B------:R-:W-:Y:S01]  /*1d90*/  IMAD.MOV.U32 R53, RZ, RZ, R47 ;  /* 0x000000ffff357224 */ /* 0x000fe200078e002f */
[----:B------:R-:W-:Y:S01]  /*1da0*/  LOP3.LUT R19, R6, R21, R19, 0xfe, !PT ;  /* 0x0000001506137212 */ /* 0x000fe200078efe13 */
[----:B------:R-:W-:Y:S01]  /*1db0*/  IMAD.MOV.U32 R57, RZ, RZ, R51 ;  /* 0x000000ffff397224 */ /* 0x000fe200078e0033 */
[----:B------:R-:W-:Y:S01]  /*1dc0*/  LOP3.LUT R137, R137, 0x400, R22, 0xf8, !PT ;  /* 0x0000040089897812 */ /* 0x000fe200078ef816 */
        /* <DEDUP_REMOVED lines=12> */
[--C-:B------:R-:W-:Y:S01]  /*1e90*/  @!P6 IMAD.IADD R75, R75, 0x1, -R0.reuse ;  /* 0x000000014b4be824 */ /* 0x100fe200078e0a00 */
[----:B------:R-:W-:Y:S01]  /*1ea0*/  ISETP.GT.U32.AND P6, PT, R0, R99, PT ;  /* 0x000000630000720c */ /* 0x000fe20003fc4070 */
        /* <DEDUP_REMOVED lines=12> */
[----:B------:R-:W-:Y:S01]  /*1f70*/  @!P6 IMAD.IADD R99, R99, 0x1, -R0 ;  /* 0x000000016363e824 */ /* 0x000fe200078e0a00 */
        /* <DEDUP_REMOVED lines=14> */
[----:B------:R-:W-:Y:S01]  /*2060*/  LOP3.LUT R0, RZ, c[0x0][0x17c], RZ, 0x33, !PT ;  /* 0x00005f00ff007a12 */ /* 0x000fe200078e33ff */
[----:B------:R-:W-:Y:S01]  /*2070*/  @!P0 IMAD.MOV R87, RZ, RZ, -R87 ;  /* 0x000000ffff578224 */ /* 0x000fe200078e0a57 */
[----:B------:R-:W-:Y:S01]  /*2080*/  ISETP.NE.AND P0, PT, RZ, c[0x0][0x17c], PT ;  /* 0x00005f00ff007a0c */ /* 0x000fe20003f05270 */
[----:B------:R-:W-:Y:S01]  /*2090*/  @!P1 IMAD.MOV R91, RZ, RZ, -R91 ;  /* 0x000000ffff5b9224 */ /* 0x000fe200078e0a5b */
[----:B------:R-:W-:Y:S01]  /*20a0*/  ISETP.GE.AND P1, PT, R23, RZ, PT ;  /* 0x000000ff1700720c */ /* 0x000fe20003f26270 */
[----:B------:R-:W-:Y:S01]  /*20b0*/  @!P4 IMAD.MOV R93, RZ, RZ, -R93 ;  /* 0x000000ffff5dc224 */ /* 0x000fe200078e0a5d */
[C---:B------:R-:W-:Y:S01]  /*20c0*/  SEL R44, R0.reuse, R5, !P0 ;  /* 0x00000005002c7207 */ /* 0x040fe20004000000 */
[----:B------:R-:W-:Y:S01]  /*20d0*/  @!P3 IMAD.MOV R95, RZ, RZ, -R95 ;  /* 0x000000ffff5fb224 */ /* 0x000fe200078e0a5f */
[C---:B------:R-:W-:Y:S01]  /*20e0*/  SEL R45, R0.reuse, R7, !P0 ;  /* 0x00000007002d7207 */ /* 0x040fe20004000000 */
[----:B------:R-:W-:Y:S01]  /*20f0*/  @!P2 IMAD.MOV R97, RZ, RZ, -R97 ;  /* 0x000000ffff61a224 */ /* 0x000fe200078e0a61 */
[C---:B------:R-:W-:Y:S01]  /*2100*/  SEL R46, R0.reuse, R9, !P0 ;  /* 0x00000009002e7207 */ /* 0x040fe20004000000 */
[----:B------:R-:W-:Y:S01]  /*2110*/  @!P5 IMAD.MOV R99, RZ, RZ, -R99 ;  /* 0x000000ffff63d224 */ /* 0x000fe200078e0a63 */
[C---:B------:R-:W-:Y:S01]  /*2120*/  SEL R47, R0.reuse, R11, !P0 ;  /* 0x0000000b002f7207 */ /* 0x040fe20004000000 */
[----:B------:R-:W-:Y:S01]  /*2130*/  @!P6 IMAD.MOV R101, RZ, RZ, -R101 ;  /* 0x000000ffff65e224 */ /* 0x000fe200078e0a65 */
[----:B------:R-:W-:Y:S01]  /*2140*/  SEL R48, R0, R13, !P0 ;  /* 0x0000000d00307207 */ /* 0x000fe20004000000 */
[----:B------:R-:W-:Y:S01]  /*2150*/  IMAD R44, R44, c[0x0][0x190], RZ ;  /* 0x000064002c2c7a24 */ /* 0x000fe200078e02ff */
[C---:B------:R-:W-:Y:S01]  /*2160*/  SEL R49, R0.reuse, R15, !P0 ;  /* 0x0000000f00317207 */ /* 0x040fe20004000000 */
[----:B------:R-:W-:Y:S01]  /*2170*/  @!P1 IMAD.MOV R103, RZ, RZ, -R103 ;  /* 0x000000ffff679224 */ /* 0x000fe200078e0a67 */
[C---:B------:R-:W-:Y:S01]  /*2180*/  SEL R50, R0.reuse, R17, !P0 ;  /* 0x0000001100327207 */ /* 0x040fe20004000000 */
[----:B------:R-:W-:Y:S01]  /*2190*/  IMAD R45, R45, c[0x0][0x190], RZ ;  /* 0x000064002d2d7a24 */ /* 0x000fe200078e02ff */
[----:B------:R-:W-:Y:S01]  /*21a0*/  SEL R51, R0, R3, !P0 ;  /* 0x0000000300337207 */ /* 0x000fe20004000000 */
[----:B------:R-:W-:Y:S01]  /*21b0*/  IMAD R46, R46, c[0x0][0x190], RZ ;  /* 0x000064002e2e7a24 */ /* 0x000fe200078e02ff */
        /* <DEDUP_REMOVED lines=22> */
[----:B------:R-:W-:Y:S01]  /*2320*/  SEL R62, R0, R75, !P0 ;  /* 0x0000004b003e7207 */ /* 0x000fe20004000000 */
        /* <DEDUP_REMOVED lines=23> */
[----:B------:R-:W-:Y:S01]  /*24a0*/  SEL R101, R0, R101, !P0 ;  /* 0x0000006500657207 */ /* 0x000fe20004000000 */
[----:B------:R-:W-:Y:S01]  /*24b0*/  IMAD R91, R91, c[0x0][0x190], RZ ;  /* 0x000064005b5b7a24 */ /* 0x000fe200078e02ff */
[----:B------:R-:W-:Y:S01]  /*24c0*/  ISETP.NE.AND P0, PT, RZ, c[0x0][0x178], PT ;  /* 0x00005e00ff007a0c */ /* 0x000fe20003f05270 */
[----:B------:R-:W-:Y:S01]  /*24d0*/  IMAD R93, R93, c[0x0][0x190], RZ ;  /* 0x000064005d5d7a24 */ /* 0x000fe200078e02ff */
[----:B------:R-:W-:Y:S01]  /*24e0*/  LEA R224, P2, R44, c[0x0][0x168], 0x1 ;  /* 0x00005a002ce07a11 */ /* 0x000fe200078408ff */
[----:B------:R-:W-:Y:S01]  /*24f0*/  IMAD R95, R95, c[0x0][0x190], RZ ;  /* 0x000064005f5f7a24 */ /* 0x000fe200078e02ff */
[----:B------:R-:W-:Y:S01]  /*2500*/  LEA R222, P3, R45, c[0x0][0x168], 0x1 ;  /* 0x00005a002dde7a11 */ /* 0x000fe200078608ff */
[----:B------:R-:W-:Y:S01]  /*2510*/  IMAD R97, R97, c[0x0][0x190], RZ ;  /* 0x0000640061617a24 */ /* 0x000fe200078e02ff */
[----:B------:R-:W-:Y:S01]  /*2520*/  LEA R220, P4, R46, c[0x0][0x168], 0x1 ;  /* 0x00005a002edc7a11 */ /* 0x000fe200078808ff */
[----:B------:R-:W-:Y:S01]  /*2530*/  IMAD R99, R99, c[0x0][0x190], RZ ;  /* 0x0000640063637a24 */ /* 0x000fe200078e02ff */
[----:B------:R-:W-:Y:S01]  /*2540*/  LEA R218, P5, R47, c[0x0][0x168], 0x1 ;  /* 0x00005a002fda7a11 */ /* 0x000fe200078a08ff */
[----:B------:R-:W-:Y:S01]  /*2550*/  IMAD R101, R101, c[0x0][0x190], RZ ;  /* 0x0000640065657a24 */ /* 0x000fe200078e02ff */
[----:B------:R-:W-:Y:S01]  /*2560*/  LEA.HI.X.SX32 R225, R44, c[0x0][0x16c], 0x1, P2 ;  /* 0x00005b002ce17a11 */ /* 0x000fe200010f0eff */
[----:B------:R-:W-:Y:S01]  /*2570*/  IMAD.MOV.U32 R2, RZ, RZ, c[0x0][0x18c] ;  /* 0x00006300ff027624 */ /* 0x000fe200078e00ff */
[----:B------:R-:W-:Y:S01]  /*2580*/  LEA.HI.X.SX32 R223, R45, c[0x0][0x16c], 0x1, P3 ;  /* 0x00005b002ddf7a11 */ /* 0x000fe200018f0eff */
[----:B------:R-:W-:Y:S01]  /*2590*/  IMAD.MOV.U32 R0, RZ, RZ, c[0x0][0x188] ;  /* 0x00006200ff007624 */ /* 0x000fe200078e00ff */
[----:B------:R-:W-:Y:S01]  /*25a0*/  @!P0 LOP3.LUT R103, RZ, c[0x0][0x178], RZ, 0x33, !PT ;  /* 0x00005e00ff678a12 */ /* 0x000fe200078e33ff */
[----:B------:R-:W-:Y:S01]  /*25b0*/  IMAD R17, R143, c[0x0][0x188], RZ ;  /* 0x000062008f117a24 */ /* 0x000fe200078e02ff */
[----:B------:R-:W-:Y:S01]  /*25c0*/  LEA.HI.X.SX32 R221, R46, c[0x0][0x16c], 0x1, P4 ;  /* 0x00005b002edd7a11 */ /* 0x000fe200020f0eff */
[----:B------:R-:W-:Y:S01]  /*25d0*/  IMAD R15, R145, c[0x0][0x188], RZ ;  /* 0x00006200910f7a24 */ /* 0x000fe200078e02ff */
[----:B------:R-:W-:Y:S01]  /*25e0*/  LEA.HI.X.SX32 R219, R47, c[0x0][0x16c], 0x1, P5 ;  /* 0x00005b002fdb7a11 */ /* 0x000fe200028f0eff */
        /* <DEDUP_REMOVED lines=21> */
[----:B------:R-:W-:Y:S01]  /*2740*/  LEA.HI.X.SX32 R215, R49, c[0x0][0x16c], 0x1, P0 ;  /* 0x00005b0031d77a11 */ /* 0x000fe200000f0eff */
[----:B------:R-:W-:Y:S01]  /*2750*/  IMAD R4, R156, c[0x0][0x188], RZ ;  /* 0x000062009c047a24 */ /* 0x000fe200078e02ff */
[----:B------:R-:W-:Y:S01]  /*2760*/  LEA.HI.X.SX32 R213, R50, c[0x0][0x16c], 0x1, P1 ;  /* 0x00005b0032d57a11 */ /* 0x000fe200008f0eff */
[----:B------:R-:W-:Y:S01]  /*2770*/  IMAD R3, R157, c[0x0][0x188], RZ ;  /* 0x000062009d037a24 */ /* 0x000fe200078e02ff */
[----:B------:R-:W-:Y:S01]  /*2780*/  LEA.HI.X.SX32 R211, R51, c[0x0][0x16c], 0x1, P2 ;  /* 0x00005b0033d37a11 */ /* 0x000fe200010f0eff */
[----:B------:R-:W-:Y:S01]  /*2790*/  CS2R R64, SRZ ;  /* 0x0000000000407805 */ /* 0x000fe2000001ff00 */
[----:B------:R-:W-:Y:S01]  /*27a0*/  LEA.HI.X.SX32 R207, R53, c[0x0][0x16c], 0x1, P3 ;  /* 0x00005b0035cf7a11 */ /* 0x000fe200018f0eff */
[----:B------:R-:W-:Y:S01]  /*27b0*/  CS2R R66, SRZ ;  /* 0x0000000000427805 */ /* 0x000fe2000001ff00 */
[----:B------:R-:W-:Y:S01]  /*27c0*/  LEA.HI.X.SX32 R205, R55, c[0x0][0x16c], 0x1, P4 ;  /* 0x00005b0037cd7a11 */ /* 0x000fe200020f0eff */
[----:B------:R-:W-:Y:S01]  /*27d0*/  CS2R R68, SRZ ;  /* 0x0000000000447805 */ /* 0x000fe2000001ff00 */
[----:B------:R-:W-:Y:S01]  /*27e0*/  LEA.HI.X.SX32 R203, R57, c[0x0][0x16c], 0x1, P5 ;  /* 0x00005b0039cb7a11 */ /* 0x000fe200028f0eff */
[----:B------:R-:W-:Y:S01]  /*27f0*/  CS2R R70, SRZ ;  /* 0x0000000000467805 */ /* 0x000fe2000001ff00 */
[----:B------:R-:W-:Y:S01]  /*2800*/  LEA R200, P6, R59, c[0x0][0x168], 0x1 ;  /* 0x00005a003bc87a11 */ /* 0x000fe200078c08ff */
        /* <DEDUP_REMOVED lines=12> */
[----:B------:R-:W-:Y:S01]  /*28d0*/  IMAD.SHL.U32 R2, R2, 0x40, RZ ;  /* 0x0000004002027824 */ /* 0x000fe200078e00ff */
[----:B------:R-:W-:Y:S01]  /*28e0*/  LEA.HI.X.SX32 R201, R59, c[0x0][0x16c], 0x1, P6 ;  /* 0x00005b003bc97a11 */ /* 0x000fe200030f0eff */
[----:B------:R-:W-:Y:S01]  /*28f0*/  IMAD.SHL.U32 R0, R0, 0x40, RZ ;  /* 0x0000004000007824 */ /* 0x000fe200078e00ff */
[----:B------:R-:W-:-:S02]  /*2900*/  LEA.HI.X.SX32 R199, R61, c[0x0][0x16c], 0x1, P0 ;  /* 0x00005b003dc77a11 */ /* 0x000fc400000f0eff */
[----:B------:R-:W-:Y:S02]  /*2910*/  LEA.HI.X.SX32 R197, R63, c[0x0][0x16c], 0x1, P1 ;  /* 0x00005b003fc57a11 */ /* 0x000fe400008f0eff */
[----:B------:R-:W-:Y:S02]  /*2920*/  LEA.HI.X.SX32 R195, R52, c[0x0][0x16c], 0x1, P2 ;  /* 0x00005b0034c37a11 */ /* 0x000fe400010f0eff */
[----:B------:R-:W-:Y:S02]  /*2930*/  LEA.HI.X.SX32 R193, R54, c[0x0][0x16c], 0x1, P3 ;  /* 0x00005b0036c17a11 */ /* 0x000fe400018f0eff */
[----:B------:R-:W-:Y:S02]  /*2940*/  LEA.HI.X.SX32 R191, R56, c[0x0][0x16c], 0x1, P4 ;  /* 0x00005b0038bf7a11 */ /* 0x000fe400020f0eff */
[----:B------:R-:W-:Y:S02]  /*2950*/  LEA.HI.X.SX32 R189, R58, c[0x0][0x16c], 0x1, P5 ;  /* 0x00005b003abd7a11 */ /* 0x000fe400028f0eff */
[----:B------:R-:W-:-:S02]  /*2960*/  LEA R186, P6, R60, c[0x0][0x168], 0x1 ;  /* 0x00005a003cba7a11 */ /* 0x000fc400078c08ff */
[----:B------:R-:W-:Y:S02]  /*2970*/  LEA R184, P0, R62, c[0x0][0x168], 0x1 ;  /* 0x00005a003eb87a11 */ /* 0x000fe400078008ff */
[----:B------:R-:W-:Y:S02]  /*2980*/  LEA R182, P1, R77, c[0x0][0x168], 0x1 ;  /* 0x00005a004db67a11 */ /* 0x000fe400078208ff */
[----:B------:R-:W-:Y:S02]  /*2990*/  LEA R180, P2, R79, c[0x0][0x168], 0x1 ;  /* 0x00005a004fb47a11 */ /* 0x000fe400078408ff */
[----:B------:R-:W-:Y:S02]  /*29a0*/  LEA R178, P3, R76, c[0x0][0x168], 0x1 ;  /* 0x00005a004cb27a11 */ /* 0x000fe400078608ff */
[----:B------:R-:W-:Y:S02]  /*29b0*/  LEA R176, P4, R78, c[0x0][0x168], 0x1 ;  /* 0x00005a004eb07a11 */ /* 0x000fe400078808ff */
[----:B------:R-:W-:-:S02]  /*29c0*/  LEA R174, P5, R88, c[0x0][0x168], 0x1 ;  /* 0x00005a0058ae7a11 */ /* 0x000fc400078a08ff */
[----:B------:R-:W-:Y:S02]  /*29d0*/  LEA.HI.X.SX32 R187, R60, c[0x0][0x16c], 0x1, P6 ;  /* 0x00005b003cbb7a11 */ /* 0x000fe400030f0eff */
[----:B------:R-:W-:Y:S02]  /*29e0*/  LEA.HI.X.SX32 R185, R62, c[0x0][0x16c], 0x1, P0 ;  /* 0x00005b003eb97a11 */ /* 0x000fe400000f0eff */
[----:B------:R-:W-:Y:S02]  /*29f0*/  LEA.HI.X.SX32 R183, R77, c[0x0][0x16c], 0x1, P1 ;  /* 0x00005b004db77a11 */ /* 0x000fe400008f0eff */
[----:B------:R-:W-:Y:S02]  /*2a00*/  LEA.HI.X.SX32 R181, R79, c[0x0][0x16c], 0x1, P2 ;  /* 0x00005b004fb57a11 */ /* 0x000fe400010f0eff */
[----:B------:R-:W-:Y:S02]  /*2a10*/  LEA.HI.X.SX32 R179, R76, c[0x0][0x16c], 0x1, P3 ;  /* 0x00005b004cb37a11 */ /* 0x000fe400018f0eff */
[----:B------:R-:W-:-:S02]  /*2a20*/  LEA.HI.X.SX32 R177, R78, c[0x0][0x16c], 0x1, P4 ;  /* 0x00005b004eb17a11 */ /* 0x000fc400020f0eff */
[----:B------:R-:W-:Y:S02]  /*2a30*/  LEA.HI.X.SX32 R175, R88, c[0x0][0x16c], 0x1, P5 ;  /* 0x00005b0058af7a11 */ /* 0x000fe400028f0eff */
[----:B------:R-:W-:Y:S02]  /*2a40*/  LEA R172, P6, R89, c[0x0][0x168], 0x1 ;  /* 0x00005a0059ac7a11 */ /* 0x000fe400078c08ff */
[----:B------:R-:W-:Y:S02]  /*2a50*/  LEA R170, P0, R91, c[0x0][0x168], 0x1 ;  /* 0x00005a005baa7a11 */ /* 0x000fe400078008ff */
[----:B------:R-:W-:Y:S02]  /*2a60*/  LEA R168, P1, R93, c[0x0][0x168], 0x1 ;  /* 0x00005a005da87a11 */ /* 0x000fe400078208ff */
[----:B------:R-:W-:Y:S02]  /*2a70*/  LEA R166, P2, R95, c[0x0][0x168], 0x1 ;  /* 0x00005a005fa67a11 */ /* 0x000fe400078408ff */
[----:B------:R-:W-:-:S02]  /*2a80*/  LEA R164, P3, R97, c[0x0][0x168], 0x1 ;  /* 0x00005a0061a47a11 */ /* 0x000fc400078608ff */
[----:B------:R-:W-:Y:S02]  /*2a90*/  LEA R162, P4, R99, c[0x0][0x168], 0x1 ;  /* 0x00005a0063a27a11 */ /* 0x000fe400078808ff */
[----:B------:R-:W-:Y:S02]  /*2aa0*/  LEA R160, P5, R101, c[0x0][0x168], 0x1 ;  /* 0x00005a0065a07a11 */ /* 0x000fe400078a08ff */
[----:B------:R-:W-:Y:S02]  /*2ab0*/  LOP3.LUT R138, R20, 0x40, RZ, 0x3c, !PT ;  /* 0x00000040148a7812 */ /* 0x000fe400078e3cff */
[----:B------:R-:W-:Y:S02]  /*2ac0*/  LOP3.LUT R139, R19, 0x40, RZ, 0x3c, !PT ;  /* 0x00000040138b7812 */ /* 0x000fe400078e3cff */
[----:B------:R-:W-:Y:S02]  /*2ad0*/  LOP3.LUT R140, R137, 0x40, RZ, 0x3c, !PT ;  /* 0x00000040898c7812 */ /* 0x000fe400078e3cff */
[----:B------:R-:W-:-:S02]  /*2ae0*/  LEA.HI.X.SX32 R173, R89, c[0x0][0x16c], 0x1, P6 ;  /* 0x00005b0059ad7a11 */ /* 0x000fc400030f0eff */
[----:B------:R-:W-:Y:S02]  /*2af0*/  LEA.HI.X.SX32 R171, R91, c[0x0][0x16c], 0x1, P0 ;  /* 0x00005b005bab7a11 */ /* 0x000fe400000f0eff */
[----:B------:R-:W-:Y:S02]  /*2b00*/  LEA.HI.X.SX32 R169, R93, c[0x0][0x16c], 0x1, P1 ;  /* 0x00005b005da97a11 */ /* 0x000fe400008f0eff */
[----:B------:R-:W-:Y:S02]  /*2b10*/  LEA.HI.X.SX32 R167, R95, c[0x0][0x16c], 0x1, P2 ;  /* 0x00005b005fa77a11 */ /* 0x000fe400010f0eff */
[----:B------:R-:W-:Y:S02]  /*2b20*/  LEA.HI.X.SX32 R165, R97, c[0x0][0x16c], 0x1, P3 ;  /* 0x00005b0061a57a11 */ /* 0x000fe400018f0eff */
[----:B------:R-:W-:Y:S02]  /*2b30*/  LEA.HI.X.SX32 R163, R99, c[0x0][0x16c], 0x1, P4 ;  /* 0x00005b0063a37a11 */ /* 0x000fe400020f0eff */
[----:B------:R-:W-:-:S02]  /*2b40*/  LEA.HI.X.SX32 R161, R101, c[0x0][0x16c], 0x1, P5 ;  /* 0x00005b0065a17a11 */ /* 0x000fc400028f0eff */
.L_x_3:
[----:B------:R-:W-:Y:S01]  /*2b50*/  ISETP.GE.AND P0, PT, R158, UR4, PT ;  /* 0x000000049e007c0c */ /* 0x000fe2000bf06270 */
[----:B------:R-:W-:Y:S01]  /*2b60*/  IMAD.WIDE R44, R18, 0x2, R208 ;  /* 0x00000002122c7825 */ /* 0x000fe200078e02d0 */
[----:B------:R-:W-:-:S02]  /*2b70*/  PRMT R59, RZ, 0x7610, R59 ;  /* 0x00007610ff3b7816 */ /* 0x000fc4000000003b */
[----:B------:R-:W-:Y:S01]  /*2b80*/  ISETP.GE.AND P1, PT, R157, UR4, PT ;  /* 0x000000049d007c0c */ /* 0x000fe2000bf26270 */
[--C-:B------:R-:W-:Y:S01]  /*2b90*/  IMAD.WIDE R46, R3, 0x2, R208.reuse ;  /* 0x00000002032e7825 */ /* 0x100fe200078e02d0 */
[----:B------:R-:W-:Y:S02]  /*2ba0*/  ISETP.GE.AND P2, PT, R156, UR4, PT ;  /* 0x000000049c007c0c */ /* 0x000fe4000bf46270 */
[----:B------:R-:W-:Y:S01]  /*2bb0*/  ISETP.GE.AND P3, PT, R155, UR4, PT ;  /* 0x000000049b007c0c */ /* 0x000fe2000bf66270 */
[----:B------:R-:W-:Y:S01]  /*2bc0*/  IMAD.WIDE R48, R4, 0x2, R208 ;  /* 0x0000000204307825 */ /* 0x000fe200078e02d0 */
[----:B------:R-:W-:Y:S02]  /*2bd0*/  ISETP.GE.AND P4, PT, R154, UR4, PT ;  /* 0x000000049a007c0c */ /* 0x000fe4000bf86270 */
[----:B------:R-:W-:Y:S01]  /*2be0*/  PRMT R251, RZ, 0x7610, R251 ;  /* 0x00007610fffb7816 */ /* 0x000fe200000000fb */
[----:B------:R0:W2:Y:S01]  /*2bf0*/  @!P0 LDG.E.U16 R59, [R44.64] ;  /* 0x000000062c3b8981 */ /* 0x0000a2000c1e1500 */
[----:B------:R-:W-:Y:S01]  /*2c00*/  ISETP.GE.AND P0, PT, R153, UR4, PT ;  /* 0x0000000499007c0c */ /* 0x000fe2000bf06270 */
[----:B------:R-:W-:Y:S01]  /*2c10*/  IMAD.WIDE R50, R5, 0x2, R208 ;  /* 0x0000000205327825 */ /* 0x000fe200078e02d0 */
[----:B------:R-:W-:-:S02]  /*2c20*/  PRMT R61, RZ, 0x7610, R61 ;  /* 0x00007610ff3d7816 */ /* 0x000fc4000000003d */
[----:B------:R-:W-:Y:S01]  /*2c30*/  PRMT R249, RZ, 0x7610, R249 ;  /* 0x00007610fff97816 */ /* 0x000fe200000000f9 */
[----:B------:R-:W-:Y:S01]  /*2c40*/  IMAD.WIDE R52, R6, 0x2, R208 ;  /* 0x0000000206347825 */ /* 0x000fe200078e02d0 */
[----:B------:R-:W-:Y:S01]  /*2c50*/  PRMT R63, RZ, 0x7610, R63 ;  /* 0x00007610ff3f7816 */ /* 0x000fe2000000003f */
[----:B------:R1:W3:Y:S01]  /*2c60*/  @!P1 LDG.E.U16 R251, [R46.64] ;  /* 0x000000062efb9981 */ /* 0x0002e2000c1e1500 */
[----:B------:R-:W-:Y:S01]  /*2c70*/  PRMT R247, RZ, 0x7610, R247 ;  /* 0x00007610fff77816 */ /* 0x000fe200000000f7 */
[----:B0-----:R-:W-:Y:S01]  /*2c80*/  IMAD.WIDE R44, R7, 0x2, R208 ;  /* 0x00000002072c7825 */ /* 0x001fe200078e02d0 */
[----:B------:R-:W-:Y:S01]  /*2c90*/  ISETP.GE.AND P1, PT, R152, UR4, PT ;  /* 0x0000000498007c0c */ /* 0x000fe2000bf26270 */
[----:B------:R0:W4:Y:S01]  /*2ca0*/  @!P2 LDG.E.U16 R61, [R48.64] ;  /* 0x00000006303da981 */ /* 0x000122000c1e1500 */
[----:B------:R-:W-:-:S03]  /*2cb0*/  ISETP.GE.AND P2, PT, R151, UR4, PT ;  /* 0x0000000497007c0c */ /* 0x000fc6000bf46270 */
[----:B------:R5:W3:Y:S01]  /*2cc0*/  @!P3 LDG.E.U16 R249, [R50.64] ;  /* 0x0000000632f9b981 */ /* 0x000ae2000c1e1500 */
[----:B------:R-:W-:-:S03]  /*2cd0*/  ISETP.GE.AND P3, PT, R150, UR4, PT ;  /* 0x0000000496007c0c */ /* 0x000fc6000bf66270 */
[----:B------:R0:W3:Y:S01]  /*2ce0*/  @!P4 LDG.E.U16 R63, [R52.64] ;  /* 0x00000006343fc981 */ /* 0x0000e2000c1e1500 */
[----:B------:R-:W-:-:S03]  /*2cf0*/  ISETP.GE.AND P4, PT, R149, UR4, PT ;  /* 0x0000000495007c0c */ /* 0x000fc6000bf86270 */
[----:B------:R5:W3:Y:S01]  /*2d00*/  @!P0 LDG.E.U16 R247, [R44.64] ;  /* 0x000000062cf78981 */ /* 0x000ae2000c1e1500 */
[----:B------:R-:W-:Y:S01]  /*2d10*/  ISETP.GE.AND P0, PT, R148, UR4, PT ;  /* 0x0000000494007c0c */ /* 0x000fe2000bf06270 */
[----:B-1----:R-:W-:Y:S01]  /*2d20*/  IMAD.WIDE R46, R8, 0x2, R208 ;  /* 0x00000002082e7825 */ /* 0x002fe200078e02d0 */
[----:B------:R-:W-:Y:S02]  /*2d30*/  PRMT R77, RZ, 0x7610, R77 ;  /* 0x00007610ff4d7816 */ /* 0x000fe4000000004d */
[----:B------:R-:W-:Y:S01]  /*2d40*/  PRMT R245, RZ, 0x7610, R245 ;  /* 0x00007610fff57816 */ /* 0x000fe200000000f5 */
[----:B0-----:R-:W-:Y:S01]  /*2d50*/  IMAD.WIDE R48, R9, 0x2, R208 ;  /* 0x0000000209307825 */ /* 0x001fe200078e02d0 */
[----:B------:R-:W-:Y:S02]  /*2d60*/  PRMT R55, RZ, 0x7610, R55 ;  /* 0x00007610ff377816 */ /* 0x000fe40000000037 */
[----:B------:R-:W-:Y:S01]  /*2d70*/  PRMT R243, RZ, 0x7610, R243 ;  /* 0x00007610fff37816 */ /* 0x000fe200000000f3 */
[----:B-----5:R-:W-:Y:S01]  /*2d80*/  IMAD.WIDE R50, R10, 0x2, R208 ;  /* 0x000000020a327825 */ /* 0x020fe200078e02d0 */
[----:B------:R-:W-:Y:S01]  /*2d90*/  PRMT R57, RZ, 0x7610, R57 ;  /* 0x00007610ff397816 */ /* 0x000fe20000000039 */
[----:B------:R0:W5:Y:S02]  /*2da0*/  @!P1 LDG.E.U16 R77, [R46.64] ;  /* 0x000000062e4d9981 */ /* 0x000164000c1e1500 */
[----:B------:R-:W-:-:S04]  /*2db0*/  IMAD.WIDE R52, R11, 0x2, R208 ;  /* 0x000000020b347825 */ /* 0x000fc800078e02d0 */
[----:B------:R-:W-:Y:S01]  /*2dc0*/  IMAD.WIDE R44, R12, 0x2, R208 ;  /* 0x000000020c2c7825 */ /* 0x000fe200078e02d0 */
[----:B------:R1:W5:Y:S01]  /*2dd0*/  @!P2 LDG.E.U16 R245, [R48.64] ;  /* 0x0000000630f5a981 */ /* 0x000362000c1e1500 */
[----:B------:R-:W-:Y:S02]  /*2de0*/  ISETP.GE.AND P1, PT, R147, UR4, PT ;  /* 0x0000000493007c0c */ /* 0x000fe4000bf26270 */
[----:B------:R-:W-:Y:S01]  /*2df0*/  ISETP.GE.AND P2, PT, R146, UR4, PT ;  /* 0x0000000492007c0c */ /* 0x000fe2000bf46270 */
[----:B------:R0:W5:Y:S01]  /*2e00*/  @!P3 LDG.E.U16 R55, [R50.64] ;  /* 0x000000063237b981 */ /* 0x000162000c1e1500 */
[----:B------:R-:W-:-:S03]  /*2e10*/  ISETP.GE.AND P3, PT, R145, UR4, PT ;  /* 0x0000000491007c0c */ /* 0x000fc6000bf66270 */
[----:B------:R1:W5:Y:S01]  /*2e20*/  @!P4 LDG.E.U16 R243, [R52.64] ;  /* 0x0000000634f3c981 */ /* 0x000362000c1e1500 */
[----:B------:R-:W-:-:S03]  /*2e30*/  ISETP.GE.AND P4, PT, R144, UR4, PT ;  /* 0x0000000490007c0c */ /* 0x000fc6000bf86270 */
[----:B------:R1:W5:Y:S01]  /*2e40*/  @!P0 LDG.E.U16 R57, [R44.64] ;  /* 0x000000062c398981 */ /* 0x000362000c1e1500 */
[----:B------:R-:W-:Y:S01]  /*2e50*/  ISETP.GE.AND P0, PT, R143, UR4, PT ;  /* 0x000000048f007c0c */ /* 0x000fe2000bf06270 */
[----:B0-----:R-:W-:Y:S01]  /*2e60*/  IMAD.WIDE R46, R13, 0x2, R208 ;  /* 0x000000020d2e7825 */ /* 0x001fe200078e02d0 */
[----:B------:R-:W-:Y:S02]  /*2e70*/  PRMT R241, RZ, 0x7610, R241 ;  /* 0x00007610fff17816 */ /* 0x000fe400000000f1 */
[----:B------:R-:W-:Y:S01]  /*2e80*/  PRMT R56, RZ, 0x7610, R56 ;  /* 0x00007610ff387816 */ /* 0x000fe20000000038 */
[----:B-1----:R-:W-:Y:S01]  /*2e90*/  IMAD.WIDE R48, R14, 0x2, R208 ;  /* 0x000000020e307825 */ /* 0x002fe200078e02d0 */
[----:B------:R-:W-:Y:S02]  /*2ea0*/  PRMT R239, RZ, 0x7610, R239 ;  /* 0x00007610ffef7816 */ /* 0x000fe400000000ef */
[----:B------:R-:W-:Y:S01]  /*2eb0*/  PRMT R54, RZ, 0x7610, R54 ;  /* 0x00007610ff367816 */ /* 0x000fe20000000036 */
[----:B------:R-:W-:Y:S01]  /*2ec0*/  IMAD.WIDE R50, R15, 0x2, R208 ;  /* 0x000000020f327825 */ /* 0x000fe200078e02d0 */
[----:B------:R-:W-:Y:S01]  /*2ed0*/  PRMT R237, RZ, 0x7610, R237 ;  /* 0x00007610ffed7816 */ /* 0x000fe200000000ed */
[----:B------:R0:W5:Y:S02]  /*2ee0*/  @!P1 LDG.E.U16 R241, [R46.64] ;  /* 0x000000062ef19981 */ /* 0x000164000c1e1500 */
[----:B------:R-:W-:-:S02]  /*2ef0*/  IMAD.WIDE R52, R16, 0x2, R208 ;  /* 0x0000000210347825 */ /* 0x000fc400078e02d0 */
[----:B------:R1:W5:Y:S02]  /*2f00*/  @!P2 LDG.E.U16 R56, [R48.64] ;  /* 0x000000063038a981 */ /* 0x000364000c1e1500 */
[----:B------:R-:W-:Y:S02]  /*2f10*/  IMAD.WIDE R44, R17, 0x2, R208 ;  /* 0x00000002112c7825 */ /* 0x000fe400078e02d0 */
[----:B------:R0:W5:Y:S04]  /*2f20*/  @!P3 LDG.E.U16 R239, [R50.64] ;  /* 0x0000000632efb981 */ /* 0x000168000c1e1500 */
[----:B------:R0:W5:Y:S04]  /*2f30*/  @!P4 LDG.E.U16 R54, [R52.64] ;  /* 0x000000063436c981 */ /* 0x000168000c1e1500 */
[----:B------:R1:W5:Y:S04]  /*2f40*/  @!P0 LDG.E.U16 R237, [R44.64] ;  /* 0x000000062ced8981 */ /* 0x000368000c1e1500 */
[----:B------:R-:W-:Y:S01]  /*2f50*/  BAR.SYNC.DEFER_BLOCKING 0x0 ;  /* 0x0000000000007b1d */ /* 0x000fe20000010000 */
[----:B------:R-:W-:Y:S01]  /*2f60*/  ISETP.GE.AND P1, PT, R159, UR4, PT ;  /* 0x000000049f007c0c */ /* 0x000fe2000bf26270 */
[----:B0-----:R-:W-:Y:S01]  /*2f70*/  IMAD.WIDE R46, R142, 0x2, R160 ;  /* 0x000000028e2e7825 */ /* 0x001fe200078e02a0 */
[----:B------:R-:W-:-:S02]  /*2f80*/  PRMT R235, RZ, 0x7610, R235 ;  /* 0x00007610ffeb7816 */ /* 0x000fc400000000eb */
[----:B------:R-:W-:Y:S01]  /*2f90*/  PRMT R103, RZ, 0x7610, R103 ;  /* 0x00007610ff677816 */ /* 0x000fe20000000067 */
[----:B-1----:R-:W-:Y:S01]  /*2fa0*/  IMAD.WIDE R48, R142, 0x2, R162 ;  /* 0x000000028e307825 */ /* 0x002fe200078e02a2 */
[----:B------:R-:W-:-:S03]  /*2fb0*/  PRMT R233, RZ, 0x7610, R233 ;  /* 0x00007610ffe97816 */ /* 0x000fc600000000e9 */
[C---:B------:R-:W-:Y:S01]  /*2fc0*/  IMAD.WIDE R50, R142.reuse, 0x2, R164 ;  /* 0x000000028e327825 */ /* 0x040fe200078e02a4 */
[----:B------:R-:W-:Y:S02]  /*2fd0*/  PRMT R101, RZ, 0x7610, R101 ;  /* 0x00007610ff657816 */ /* 0x000fe40000000065 */
[----:B------:R-:W-:Y:S01]  /*2fe0*/  PRMT R231, RZ, 0x7610, R231 ;  /* 0x00007610ffe77816 */ /* 0x000fe200000000e7 */
[C---:B------:R-:W-:Y:S01]  /*2ff0*/  IMAD.WIDE R44, R142.reuse, 0x2, R166 ;  /* 0x000000028e2c7825 */ /* 0x040fe200078e02a6 */
[----:B------:R-:W-:Y:S02]  /*3000*/  PRMT R99, RZ, 0x7610, R99 ;  /* 0x00007610ff637816 */ /* 0x000fe40000000063 */
[----:B------:R-:W-:Y:S01]  /*3010*/  PRMT R229, RZ, 0x7610, R229 ;  /* 0x00007610ffe57816 */ /* 0x000fe200000000e5 */
[C---:B------:R-:W-:Y:S01]  /*3020*/  IMAD.WIDE R52, R142.reuse, 0x2, R174 ;  /* 0x000000028e347825 */ /* 0x040fe200078e02ae */
[----:B------:R-:W-:Y:S01]  /*3030*/  PRMT R97, RZ, 0x7610, R97 ;  /* 0x00007610ff617816 */ /* 0x000fe20000000061 */
[----:B------:R0:W5:Y:S04]  /*3040*/  @!P1 LDG.E.U16 R235, [R46.64] ;  /* 0x000000062eeb9981 */ /* 0x000168000c1e1500 */
[----:B------:R1:W5:Y:S04]  /*3050*/  @!P1 LDG.E.U16 R103, [R48.64] ;  /* 0x0000000630679981 */ /* 0x000368000c1e1500 */
[----:B------:R1:W5:Y:S01]  /*3060*/  @!P1 LDG.E.U16 R233, [R50.64] ;  /* 0x0000000632e99981 */ /* 0x000362000c1e1500 */
[----:B0-----:R-:W-:Y:S01]  /*3070*/  IMAD.WIDE R46, R142, 0x2, R168 ;  /* 0x000000028e2e7825 */ /* 0x001fe200078e02a8 */
[----:B------:R-:W-:-:S02]  /*3080*/  PRMT R227, RZ, 0x7610, R227 ;  /* 0x00007610ffe37816 */ /* 0x000fc400000000e3 */
[----:B------:R0:W5:Y:S01]  /*3090*/  @!P1 LDG.E.U16 R101, [R44.64] ;  /* 0x000000062c659981 */ /* 0x000162000c1e1500 */
[C---:B-1----:R-:W-:Y:S01]  /*30a0*/  IMAD.WIDE R48, R142.reuse, 0x2, R170 ;  /* 0x000000028e307825 */ /* 0x042fe200078e02aa */
[----:B------:R-:W-:Y:S02]  /*30b0*/  PRMT R95, RZ, 0x7610, R95 ;  /* 0x00007610ff5f7816 */ /* 0x000fe4000000005f */
[----:B------:R1:W5:Y:S01]  /*30c0*/  @!P1 LDG.E.U16 R231, [R46.64] ;  /* 0x000000062ee79981 */ /* 0x000362000c1e1500 */
[C---:B------:R-:W-:Y:S01]  /*30d0*/  IMAD.WIDE R50, R142.reuse, 0x2, R172 ;  /* 0x000000028e327825 */ /* 0x040fe200078e02ac */
[----:B------:R-:W-:Y:S02]  /*30e0*/  PRMT R123, RZ, 0x7610, R123 ;  /* 0x00007610ff7b7816 */ /* 0x000fe4000000007b */
[----:B------:R1:W5:Y:S01]  /*30f0*/  @!P1 LDG.E.U16 R99, [R48.64] ;  /* 0x0000000630639981 */ /* 0x000362000c1e1500 */
[----:B------:R-:W-:Y:S01]  /*3100*/  PRMT R93, RZ, 0x7610, R93 ;  /* 0x00007610ff5d7816 */ /* 0x000fe2000000005d */
[----:B0-----:R-:W-:-:S02]  /*3110*/  IMAD.WIDE R44, R142, 0x2, R176 ;  /* 0x000000028e2c7825 */ /* 0x001fc400078e02b0 */
[----:B------:R0:W5:Y:S02]  /*3120*/  @!P1 LDG.E.U16 R229, [R50.64] ;  /* 0x0000000632e59981 */ /* 0x000164000c1e1500 */
[C---:B-1----:R-:W-:Y:S01]  /*3130*/  IMAD.WIDE R46, R142.reuse, 0x2, R178 ;  /* 0x000000028e2e7825 */ /* 0x042fe200078e02b2 */
[----:B------:R-:W-:Y:S01]  /*3140*/  PRMT R121, RZ, 0x7610, R121 ;  /* 0x00007610ff797816 */ /* 0x000fe20000000079 */
[----:B------:R1:W5:Y:S02]  /*3150*/  @!P1 LDG.E.U16 R97, [R52.64] ;  /* 0x0000000634619981 */ /* 0x000364000c1e1500 */
[C---:B------:R-:W-:Y:S01]  /*3160*/  IMAD.WIDE R48, R142.reuse, 0x2, R180 ;  /* 0x000000028e307825 */ /* 0x040fe200078e02b4 */
[----:B------:R-:W-:Y:S01]  /*3170*/  PRMT R79, RZ, 0x7610, R79 ;  /* 0x00007610ff4f7816 */ /* 0x000fe2000000004f */
[----:B------:R1:W5:Y:S02]  /*3180*/  @!P1 LDG.E.U16 R227, [R44.64] ;  /* 0x000000062ce39981 */ /* 0x000364000c1e1500 */
[C---:B0-----:R-:W-:Y:S01]  /*3190*/  IMAD.WIDE R50, R142.reuse, 0x2, R182 ;  /* 0x000000028e327825 */ /* 0x041fe200078e02b6 */
[----:B------:R-:W-:Y:S01]  /*31a0*/  PRMT R111, RZ, 0x7610, R111 ;  /* 0x00007610ff6f7816 */ /* 0x000fe2000000006f */
[----:B------:R0:W5:Y:S01]  /*31b0*/  @!P1 LDG.E.U16 R95, [R46.64] ;  /* 0x000000062e5f9981 */ /* 0x000162000c1e1500 */
[----:B------:R-:W-:Y:S01]  /*31c0*/  PRMT R91, RZ, 0x7610, R91 ;  /* 0x00007610ff5b7816 */ /* 0x000fe2000000005b */
[C---:B-1----:R-:W-:Y:S01]  /*31d0*/  IMAD.WIDE R52, R142.reuse, 0x2, R184 ;  /* 0x000000028e347825 */ /* 0x042fe200078e02b8 */
[----:B------:R-:W-:Y:S01]  /*31e0*/  PRMT R109, RZ, 0x7610, R109 ;  /* 0x00007610ff6d7816 */ /* 0x000fe2000000006d */
[----:B------:R1:W5:Y:S02]  /*31f0*/  @!P1 LDG.E.U16 R123, [R48.64] ;  /* 0x00000006307b9981 */ /* 0x000364000c1e1500 */
[----:B------:R-:W-:-:S02]  /*3200*/  IMAD.WIDE R44, R142, 0x2, R186 ;  /* 0x000000028e2c7825 */ /* 0x000fc400078e02ba */
[----:B------:R1:W5:Y:S02]  /*3210*/  @!P1 LDG.E.U16 R93, [R50.64] ;  /* 0x00000006325d9981 */ /* 0x000364000c1e1500 */
[C---:B0-----:R-:W-:Y:S01]  /*3220*/  IMAD.WIDE R46, R142.reuse, 0x2, R188 ;  /* 0x000000028e2e7825 */ /* 0x041fe200078e02bc */
[----:B------:R-:W-:Y:S01]  /*3230*/  PRMT R89, RZ, 0x7610, R89 ;  /* 0x00007610ff597816 */ /* 0x000fe20000000059 */
[----:B------:R0:W5:Y:S02]  /*3240*/  @!P1 LDG.E.U16 R121, [R52.64] ;  /* 0x0000000634799981 */ /* 0x000164000c1e1500 */
[C---:B-1----:R-:W-:Y:S01]  /*3250*/  IMAD.WIDE R48, R142.reuse, 0x2, R190 ;  /* 0x000000028e307825 */ /* 0x042fe200078e02be */
[----:B------:R-:W-:Y:S01]  /*3260*/  PRMT R62, RZ, 0x7610, R62 ;  /* 0x00007610ff3e7816 */ /* 0x000fe2000000003e */
[----:B------:R1:W5:Y:S02]  /*3270*/  @!P1 LDG.E.U16 R79, [R44.64] ;  /* 0x000000062c4f9981 */ /* 0x000364000c1e1500 */
[C---:B------:R-:W-:Y:S01]  /*3280*/  IMAD.WIDE R50, R142.reuse, 0x2, R192 ;  /* 0x000000028e327825 */ /* 0x040fe200078e02c0 */
[----:B------:R-:W-:Y:S01]  /*3290*/  PRMT R90, RZ, 0x7610, R90 ;  /* 0x00007610ff5a7816 */ /* 0x000fe2000000005a */
[----:B------:R1:W5:Y:S01]  /*32a0*/  @!P1 LDG.E.U16 R111, [R46.64] ;  /* 0x000000062e6f9981 */ /* 0x000362000c1e1500 */
[----:B------:R-:W-:Y:S01]  /*32b0*/  PRMT R60, RZ, 0x7610, R60 ;  /* 0x00007610ff3c7816 */ /* 0x000fe2000000003c */
[C---:B0-----:R-:W-:Y:S01]  /*32c0*/  IMAD.WIDE R52, R142.reuse, 0x2, R194 ;  /* 0x000000028e347825 */ /* 0x041fe200078e02c2 */
[----:B------:R-:W-:Y:S01]  /*32d0*/  PRMT R88, RZ, 0x7610, R88 ;  /* 0x00007610ff587816 */ /* 0x000fe20000000058 */
[----:B------:R0:W5:Y:S02]  /*32e0*/  @!P1 LDG.E.U16 R91, [R48.64] ;  /* 0x00000006305b9981 */ /* 0x000164000c1e1500 */
[----:B-1----:R-:W-:-:S02]  /*32f0*/  IMAD.WIDE R44, R142, 0x2, R196 ;  /* 0x000000028e2c7825 */ /* 0x002fc400078e02c4 */
[----:B------:R1:W5:Y:S02]  /*3300*/  @!P1 LDG.E.U16 R109, [R50.64] ;  /* 0x00000006326d9981 */ /* 0x000364000c1e1500 */
[C---:B------:R-:W-:Y:S01]  /*3310*/  IMAD.WIDE R46, R142.reuse, 0x2, R198 ;  /* 0x000000028e2e7825 */ /* 0x040fe200078e02c6 */
[----:B------:R-:W-:Y:S01]  /*3320*/  PRMT R58, RZ, 0x7610, R58 ;  /* 0x00007610ff3a7816 */ /* 0x000fe2000000003a */
[----:B------:R1:W5:Y:S02]  /*3330*/  @!P1 LDG.E.U16 R89, [R52.64] ;  /* 0x0000000634599981 */ /* 0x000364000c1e1500 */
[C---:B0-----:R-:W-:Y:S01]  /*3340*/  IMAD.WIDE R48, R142.reuse, 0x2, R200 ;  /* 0x000000028e307825 */ /* 0x041fe200078e02c8 */
[----:B------:R-:W-:Y:S01]  /*3350*/  PRMT R92, RZ, 0x7610, R92 ;  /* 0x00007610ff5c7816 */ /* 0x000fe2000000005c */
[----:B------:R0:W5:Y:S02]  /*3360*/  @!P1 LDG.E.U16 R62, [R44.64] ;  /* 0x000000062c3e9981 */ /* 0x000164000c1e1500 */
[C---:B-1----:R-:W-:Y:S01]  /*3370*/  IMAD.WIDE R50, R142.reuse, 0x2, R202 ;  /* 0x000000028e327825 */ /* 0x042fe200078e02ca */
[----:B------:R-:W-:Y:S01]  /*3380*/  PRMT R76, RZ, 0x7610, R76 ;  /* 0x00007610ff4c7816 */ /* 0x000fe2000000004c */
[----:B------:R1:W5:Y:S01]  /*3390*/  @!P1 LDG.E.U16 R90, [R46.64] ;  /* 0x000000062e5a9981 */ /* 0x000362000c1e1500 */
[----:B------:R-:W-:Y:S01]  /*33a0*/  PRMT R78, RZ, 0x7610, R78 ;  /* 0x00007610ff4e7816 */ /* 0x000fe2000000004e */
[C---:B------:R-:W-:Y:S01]  /*33b0*/  IMAD.WIDE R52, R142.reuse, 0x2, R204 ;  /* 0x000000028e347825 */ /* 0x040fe200078e02cc */
[----:B------:R-:W-:Y:S01]  /*33c0*/  PRMT R98, RZ, 0x7610, R98 ;  /* 0x00007610ff627816 */ /* 0x000fe20000000062 */
[----:B------:R1:W5:Y:S02]  /*33d0*/  @!P1 LDG.E.U16 R60, [R48.64] ;  /* 0x00000006303c9981 */ /* 0x000364000c1e1500 */
        /* <DEDUP_REMOVED lines=17> */
[C---:B0-----:R-:W-:Y:S02]  /*34f0*/  IMAD.WIDE R46, R142.reuse, 0x2, R216 ;  /* 0x000000028e2e7825 */ /* 0x041fe400078e02d8 */
[----:B------:R-:W5:Y:S02]  /*3500*/  @!P1 LDG.E.U16 R102, [R52.64] ;  /* 0x0000000634669981 */ /* 0x000f64000c1e1500 */
[C---:B-1----:R-:W-:Y:S02]  /*3510*/  IMAD.WIDE R48, R142.reuse, 0x2, R220 ;  /* 0x000000028e307825 */ /* 0x042fe400078e02dc */
[----:B------:R-:W5:Y:S02]  /*3520*/  @!P1 LDG.E.U16 R94, [R44.64] ;  /* 0x000000062c5e9981 */ /* 0x000f64000c1e1500 */
[----:B------:R-:W-:-:S02]  /*3530*/  IMAD.WIDE R50, R142, 0x2, R224 ;  /* 0x000000028e327825 */ /* 0x000fc400078e02e0 */
[----:B------:R-:W5:Y:S04]  /*3540*/  @!P1 LDG.E.U16 R96, [R46.64] ;  /* 0x000000062e609981 */ /* 0x000f68000c1e1500 */
[----:B------:R-:W5:Y:S04]  /*3550*/  @!P1 LDG.E.U16 R100, [R48.64] ;  /* 0x0000000630649981 */ /* 0x000f68000c1e1500 */
[----:B------:R-:W5:Y:S04]  /*3560*/  @!P1 LDG.E.U16 R108, [R50.64] ;  /* 0x00000006326c9981 */ /* 0x000f68000c1e1500 */
[----:B--2---:R-:W-:Y:S04]  /*3570*/  STS.U16 [R20+0x4000], R59 ;  /* 0x0040003b14007388 */ /* 0x004fe80000000400 */
[----:B----4-:R-:W-:Y:S04]  /*3580*/  STS.U16 [R20+0x4400], R61 ;  /* 0x0044003d14007388 */ /* 0x010fe80000000400 */
[----:B---3--:R-:W-:Y:S04]  /*3590*/  STS.U16 [R20+0x4800], R63 ;  /* 0x0048003f14007388 */ /* 0x008fe80000000400 */
[----:B-----5:R-:W-:Y:S04]  /*35a0*/  STS.U16 [R20+0x4c00], R77 ;  /* 0x004c004d14007388 */ /* 0x020fe80000000400 */
[----:B------:R-:W-:Y:S04]  /*35b0*/  STS.U16 [R20+0x5000], R55 ;  /* 0x0050003714007388 */ /* 0x000fe80000000400 */
        /* <DEDUP_REMOVED lines=11> */
[----:B------:R-:W-:Y:S04]  /*3670*/  STS.U16 [R20], R235 ;  /* 0x000000eb14007388 */ /* 0x000fe80000000400 */
        /* <DEDUP_REMOVED lines=31> */
[----:B------:R-:W-:Y:S06]  /*3870*/  BAR.SYNC.DEFER_BLOCKING 0x0 ;  /* 0x0000000000007b1d */ /* 0x000fec0000010000 */
[----:B------:R-:W-:Y:S04]  /*3880*/  LDSM.16.MT88.4 R76, [R137+0x4000] ;  /* 0x00400000894c783b */ /* 0x000fe80000004200 */
[----:B------:R-:W0:Y:S04]  /*3890*/  LDSM.16.M88.4 R60, [R19] ;  /* 0x00000000133c783b */ /* 0x000e280000000200 */
[----:B------:R-:W1:Y:S04]  /*38a0*/  LDSM.16.M88.4 R56, [R19+0x1000] ;  /* 0x001000001338783b */ /* 0x000e680000000200 */
[----:B------:R-:W2:Y:S04]  /*38b0*/  LDSM.16.M88.4 R48, [R19+0x2000] ;  /* 0x002000001330783b */ /* 0x000ea80000000200 */
[----:B------:R-:W3:Y:S04]  /*38c0*/  LDSM.16.M88.4 R52, [R19+0x3000] ;  /* 0x003000001334783b */ /* 0x000ee80000000200 */
[----:B------:R-:W4:Y:S04]  /*38d0*/  LDSM.16.MT88.4 R88, [R140+0x4000] ;  /* 0x004000008c58783b */ /* 0x000f280000004200 */
[----:B------:R-:W5:Y:S04]  /*38e0*/  LDSM.16.MT88.4 R44, [R137+0x4800] ;  /* 0x00480000892c783b */ /* 0x000f680000004200 */
[----:B------:R-:W-:Y:S04]  /*38f0*/  LDSM.16.M88.4 R92, [R139] ;  /* 0x000000008b5c783b */ /* 0x000fe80000000200 */
[----:B------:R-:W-:Y:S04]  /*3900*/  LDSM.16.M88.4 R96, [R139+0x1000] ;  /* 0x001000008b60783b */ /* 0x000fe80000000200 */
[----:B------:R-:W-:Y:S04]  /*3910*/  LDSM.16.M88.4 R100, [R139+0x2000] ;  /* 0x002000008b64783b */ /* 0x000fe80000000200 */
[----:B------:R-:W-:Y:S01]  /*3920*/  LDSM.16.M88.4 R108, [R139+0x3000] ;  /* 0x003000008b6c783b */ /* 0x000fe20000000200 */
[C---:B0-----:R-:W-:Y:S03]  /*3930*/  HMMA.16816.F32 R104, R76.reuse, R60, R104 ;  /* 0x0000003c4c68723c */ /* 0x041fe60000001868 */
[----:B------:R-:W-:Y:S05]  /*3940*/  LDSM.16.MT88.4 R120, [R140+0x5000] ;  /* 0x005000008c78783b */ /* 0x000fea0000004200 */
[C---:B-1----:R-:W-:Y:S08]  /*3950*/  HMMA.16816.F32 R112, R76.reuse, R56, R112 ;  /* 0x000000384c70723c */ /* 0x042ff00000001870 */
[C---:B--2---:R-:W-:Y:S08]  /*3960*/  HMMA.16816.F32 R116, R76.reuse, R48, R116 ;  /* 0x000000304c74723c */ /* 0x044ff00000001874 */
[----:B---3--:R-:W-:Y:S01]  /*3970*/  HMMA.16816.F32 R64, R76, R52, R64 ;  /* 0x000000344c40723c */ /* 0x008fe20000001840 */
[----:B------:R-:W0:Y:S07]  /*3980*/  LDSM.16.MT88.4 R76, [R140+0x4800] ;  /* 0x004800008c4c783b */ /* 0x000e2e0000004200 */
[C---:B----4-:R-:W-:Y:S08]  /*3990*/  HMMA.16816.F32 R68, R88.reuse, R60, R68 ;  /* 0x0000003c5844723c */ /* 0x050ff00000001844 */
[C---:B------:R-:W-:Y:S08]  /*39a0*/  HMMA.16816.F32 R72, R88.reuse, R56, R72 ;  /* 0x000000385848723c */ /* 0x040ff00000001848 */
[C---:B------:R-:W-:Y:S08]  /*39b0*/  HMMA.16816.F32 R80, R88.reuse, R48, R80 ;  /* 0x000000305850723c */ /* 0x040ff00000001850 */
[----:B------:R-:W-:Y:S01]  /*39c0*/  HMMA.16816.F32 R84, R88, R52, R84 ;  /* 0x000000345854723c */ /* 0x000fe20000001854 */
[----:B------:R-:W1:Y:S07]  /*39d0*/  LDSM.16.MT88.4 R88, [R137+0x5000] ;  /* 0x005000008958783b */ /* 0x000e6e0000004200 */
[C---:B-----5:R-:W-:Y:S08]  /*39e0*/  HMMA.16816.F32 R104, R44.reuse, R62, R104 ;  /* 0x0000003e2c68723c */ /* 0x060ff00000001868 */
[C---:B------:R-:W-:Y:S08]  /*39f0*/  HMMA.16816.F32 R112, R44.reuse, R58, R112 ;  /* 0x0000003a2c70723c */ /* 0x040ff00000001870 */
[C---:B------:R-:W-:Y:S08]  /*3a00*/  HMMA.16816.F32 R116, R44.reuse, R50, R116 ;  /* 0x000000322c74723c */ /* 0x040ff00000001874 */
[----:B------:R-:W-:Y:S01]  /*3a10*/  HMMA.16816.F32 R64, R44, R54, R64 ;  /* 0x000000362c40723c */ /* 0x000fe20000001840 */
[----:B------:R-:W2:Y:S07]  /*3a20*/  LDSM.16.MT88.4 R44, [R140+0x5800] ;  /* 0x005800008c2c783b */ /* 0x000eae0000004200 */
[C---:B0-----:R-:W-:Y:S08]  /*3a30*/  HMMA.16816.F32 R68, R76.reuse, R62, R68 ;  /* 0x0000003e4c44723c */ /* 0x041ff00000001844 */
[C---:B------:R-:W-:Y:S08]  /*3a40*/  HMMA.16816.F32 R72, R76.reuse, R58, R72 ;  /* 0x0000003a4c48723c */ /* 0x040ff00000001848 */
[C---:B------:R-:W-:Y:S08]  /*3a50*/  HMMA.16816.F32 R80, R76.reuse, R50, R80 ;  /* 0x000000324c50723c */ /* 0x040ff00000001850 */
[----:B------:R-:W-:Y:S08]  /*3a60*/  HMMA.16816.F32 R84, R76, R54, R84 ;  /* 0x000000364c54723c */ /* 0x000ff00000001854 */
[C---:B-1----:R-:W-:Y:S08]  /*3a70*/  HMMA.16816.F32 R104, R88.reuse, R92, R104 ;  /* 0x0000005c5868723c */ /* 0x042ff00000001868 */
[C---:B------:R-:W-:Y:S08]  /*3a80*/  HMMA.16816.F32 R112, R88.reuse, R96, R112 ;  /* 0x000000605870723c */ /* 0x040ff00000001870 */
[C---:B------:R-:W-:Y:S08]  /*3a90*/  HMMA.16816.F32 R116, R88.reuse, R100, R116 ;  /* 0x000000645874723c */ /* 0x040ff00000001874 */
[----:B------:R-:W-:Y:S01]  /*3aa0*/  HMMA.16816.F32 R88, R88, R108, R64 ;  /* 0x0000006c5858723c */ /* 0x000fe20000001840 */
[----:B------:R-:W0:Y:S07]  /*3ab0*/  LDSM.16.MT88.4 R64, [R137+0x5800] ;  /* 0x005800008940783b */ /* 0x000e2e0000004200 */
[C---:B------:R-:W-:Y:S08]  /*3ac0*/  HMMA.16816.F32 R68, R120.reuse, R92, R68 ;  /* 0x0000005c7844723c */ /* 0x040ff00000001844 */
[C---:B------:R-:W-:Y:S08]  /*3ad0*/  HMMA.16816.F32 R72, R120.reuse, R96, R72 ;  /* 0x000000607848723c */ /* 0x040ff00000001848 */
[C---:B------:R-:W-:Y:S08]  /*3ae0*/  HMMA.16816.F32 R80, R120.reuse, R100, R80 ;  /* 0x000000647850723c */ /* 0x040ff00000001850 */
[----:B------:R-:W-:Y:S01]  /*3af0*/  HMMA.16816.F32 R84, R120, R108, R84 ;  /* 0x0000006c7854723c */ /* 0x000fe20000001854 */
[----:B------:R-:W-:-:S04]  /*3b00*/  IADD3 R141, R141, -0x1, RZ ;  /* 0xffffffff8d8d7810 */ /* 0x000fc80007ffe0ff */
[----:B------:R-:W-:Y:S01]  /*3b10*/  ISETP.NE.U32.AND P0, PT, R141, RZ, PT ;  /* 0x000000ff8d00720c */ /* 0x000fe20003f05070 */
[----:B------:R-:W-:Y:S02]  /*3b20*/  UIADD3 UR4, UR4, -0x40, URZ ;  /* 0xffffffc004047890 */ /* 0x000fe4000fffe03f */
[----:B--2---:R-:W-:Y:S01]  /*3b30*/  HMMA.16816.F32 R68, R44, R94, R68 ;  /* 0x0000005e2c44723c */ /* 0x004fe20000001844 */
[----:B------:R-:W-:-:S07]  /*3b40*/  IMAD.WIDE R224, R2, 0x2, R224 ;  /* 0x0000000202e07825 */ /* 0x000fce00078e02e0 */
[----:B0-----:R-:W-:Y:S01]  /*3b50*/  HMMA.16816.F32 R104, R64, R94, R104 ;  /* 0x0000005e4068723c */ /* 0x001fe20000001868 */
[----:B------:R-:W-:-:S07]  /*3b60*/  IMAD.WIDE R222, R2, 0x2, R222 ;  /* 0x0000000202de7825 */ /* 0x000fce00078e02de */
[----:B------:R-:W-:Y:S01]  /*3b70*/  HMMA.16816.F32 R112, R64, R98, R112 ;  /* 0x000000624070723c */ /* 0x000fe20000001870 */
[----:B------:R-:W-:-:S07]  /*3b80*/  IMAD.WIDE R220, R2, 0x2, R220 ;  /* 0x0000000202dc7825 */ /* 0x000fce00078e02dc */
[----:B------:R-:W-:Y:S01]  /*3b90*/  HMMA.16816.F32 R116, R64, R102, R116 ;  /* 0x000000664074723c */ /* 0x000fe20000001874 */
[----:B------:R-:W-:-:S04]  /*3ba0*/  IMAD.WIDE R218, R2, 0x2, R218 ;  /* 0x0000000202da7825 */ /* 0x000fc800078e02da */
[----:B------:R-:W-:-:S03]  /*3bb0*/  IMAD.WIDE R216, R2, 0x2, R216 ;  /* 0x0000000202d87825 */ /* 0x000fc600078e02d8 */
        /* <DEDUP_REMOVED lines=31> */
[----:B------:R-:W-:Y:S01]  /*3db0*/  IMAD.WIDE R208, R0, 0x2, R208 ;  /* 0x0000000200d07825 */ /* 0x000fe200078e02d0 */
[----:B------:R-:W-:Y:S01]  /*3dc0*/  @!P0 CALL.REL.NOINC `(.L_x_2) ;  /* 0x0000001000008944 */ /* 0x000fe20003c00000 */
[----:B------:R-:W-:Y:S05]  /*3dd0*/  BRA `(.L_x_3) ;  /* 0xffffed7000007947 */ /* 0x000fea000383ffff */
.L_x_2:
[----:B------:R-:W-:Y:S02]  /*3de0*/  F2FP.PACK_AB R2, R75, R71 ;  /* 0x000000474b02723e */ /* 0x000fe400000000ff */
[----:B------:R-:W-:Y:S02]  /*3df0*/  F2FP.PACK_AB R4, R115, R107 ;  /* 0x0000006b7304723e */ /* 0x000fe400000000ff */
[----:B------:R-:W-:Y:S02]  /*3e00*/  F2FP.PACK_AB R6, R73, R69 ;  /* 0x000000454906723e */ /* 0x000fe400000000ff */
[----:B------:R-:W-:Y:S02]  /*3e10*/  F2FP.PACK_AB R8, R113, R105 ;  /* 0x000000697108723e */ /* 0x000fe400000000ff */
[----:B------:R-:W-:Y:S02]  /*3e20*/  F2FP.PACK_AB R3, R87, R83 ;  /* 0x000000535703723e */ /* 0x000fe400000000ff */
[----:B------:R-:W-:-:S02]  /*3e30*/  F2FP.PACK_AB R71, R86, R82 ;  /* 0x000000525647723e */ /* 0x000fc400000000ff */
        /* <DEDUP_REMOVED lines=10> */
.L_x_1:
[C---:B------:R-:W-:Y:S01]  /*3ee0*/  IMAD.SHL.U32 R10, R136.reuse, 0x10, RZ ;  /* 0x00000010880a7824 */ /* 0x040fe200078e00ff */
[----:B------:R-:W-:Y:S01]  /*3ef0*/  SHF.R.S32.HI R12, RZ, 0x4, R136 ;  /* 0x00000004ff0c7819 */ /* 0x000fe20000011488 */
[C---:B------:R-:W-:Y:S01]  /*3f00*/  IMAD.SHL.U32 R14, R136.reuse, 0x8, RZ ;  /* 0x00000008880e7824 */ /* 0x040fe200078e00ff */
[----:B------:R-:W-:Y:S01]  /*3f10*/  BAR.SYNC.DEFER_BLOCKING 0x0 ;  /* 0x0000000000007b1d */ /* 0x000fe20000010000 */
[----:B------:R-:W-:Y:S01]  /*3f20*/  IMAD.SHL.U32 R0, R136, 0x4, RZ ;  /* 0x0000000488007824 */ /* 0x000fe200078e00ff */
[----:B------:R-:W-:-:S02]  /*3f30*/  LOP3.LUT R11, R10, 0x30, RZ, 0xc0, !PT ;  /* 0x000000300a0b7812 */ /* 0x000fc400078ec0ff */
[----:B------:R-:W-:Y:S02]  /*3f40*/  SGXT R10, R12, 0x1 ;  /* 0x000000010c0a781a */ /* 0x000fe40000000200 */
[----:B------:R-:W-:Y:S02]  /*3f50*/  LOP3.LUT R15, R11, 0x380, R14, 0xf8, !PT ;  /* 0x000003800b0f7812 */ /* 0x000fe400078ef80e */
[----:B------:R-:W-:Y:S02]  /*3f60*/  LOP3.LUT R12, R21, 0x38, R0, 0xf8, !PT ;  /* 0x00000038150c7812 */ /* 0x000fe400078ef800 */
[----:B------:R-:W-:Y:S02]  /*3f70*/  LOP3.LUT R11, R10, 0x1040, RZ, 0xc0, !PT ;  /* 0x000010400a0b7812 */ /* 0x000fe400078ec0ff */
[----:B------:R-:W-:Y:S02]  /*3f80*/  LOP3.LUT R0, R136, 0x80, RZ, 0xc0, !PT ;  /* 0x0000008088007812 */ /* 0x000fe400078ec0ff */
[----:B------:R-:W-:-:S02]  /*3f90*/  SHF.R.S32.HI R10, RZ, 0x2, R136 ;  /* 0x00000002ff0a7819 */ /* 0x000fc40000011488 */
[----:B------:R-:W-:Y:S02]  /*3fa0*/  SHF.R.S32.HI R14, RZ, 0x3, R136 ;  /* 0x00000003ff0e7819 */ /* 0x000fe40000011488 */
[----:B------:R-:W-:Y:S02]  /*3fb0*/  LOP3.LUT R11, R11, 0x40, R22, 0x78, !PT ;  /* 0x000000400b0b7812 */ /* 0x000fe400078e7816 */
[----:B------:R-:W-:Y:S02]  /*3fc0*/  SHF.R.U32.HI R13, RZ, 0x1, R0 ;  /* 0x00000001ff0d7819 */ /* 0x000fe40000011600 */
[----:B------:R-:W-:Y:S02]  /*3fd0*/  SGXT R0, R10, 0x1 ;  /* 0x000000010a00781a */ /* 0x000fe40000000200 */
[----:B------:R-:W-:Y:S02]  /*3fe0*/  SGXT R10, R14, 0x1 ;  /* 0x000000010e0a781a */ /* 0x000fe40000000200 */
[----:B------:R-:W-:-:S02]  /*3ff0*/  LOP3.LUT R11, R12, R11, RZ, 0xfc, !PT ;  /* 0x0000000b0c0b7212 */ /* 0x000fc400078efcff */
[----:B------:R-:W-:Y:S02]  /*4000*/  LOP3.LUT R0, R13, 0x1040, R0, 0x78, !PT ;  /* 0x000010400d007812 */ /* 0x000fe400078e7800 */
[----:B------:R-:W-:Y:S02]  /*4010*/  LOP3.LUT R15, R15, 0x2008, R10, 0xf8, !PT ;  /* 0x000020080f0f7812 */ /* 0x000fe400078ef80a */
[----:B------:R-:W-:Y:S02]  /*4020*/  LOP3.LUT R11, R11, 0x80, R136, 0xf8, !PT ;  /* 0x000000800b0b7812 */ /* 0x000fe400078ef888 */
[----:B------:R-:W-:Y:S02]  /*4030*/  LOP3.LUT R15, R15, R0, RZ, 0xfc, !PT ;  /* 0x000000000f0f7212 */ /* 0x000fe400078efcff */
[----:B------:R-:W-:Y:S01]  /*4040*/  LOP3.LUT R0, R11, 0x8, RZ, 0x3c, !PT ;  /* 0x000000080b007812 */ /* 0x000fe200078e3cff */
[----:B------:R-:W-:Y:S01]  /*4050*/  STS.64 [R11], R104 ;  /* 0x000000680b007388 */ /* 0x000fe20000000a00 */
[----:B------:R-:W-:-:S02]  /*4060*/  LOP3.LUT R10, R15, 0x8, RZ, 0x3c, !PT ;  /* 0x000000080f0a7812 */ /* 0x000fc400078e3cff */
[C---:B------:R-:W-:Y:S01]  /*4070*/  ISETP.GE.AND P0, PT, R23.reuse, c[0x0][0x178], PT ;  /* 0x00005e0017007a0c */ /* 0x040fe20003f06270 */
[----:B------:R-:W-:Y:S01]  /*4080*/  STS.64 [R11+0x200], R8 ;  /* 0x000200080b007388 */ /* 0x000fe20000000a00 */
[----:B------:R-:W-:Y:S02]  /*4090*/  IMAD R23, R23, c[0x0][0x194], RZ ;  /* 0x0000650017177a24 */ /* 0x000fe400078e02ff */
[----:B------:R-:W-:Y:S01]  /*40a0*/  ISETP.LT.AND P5, PT, R39, c[0x0][0x17c], !P0 ;  /* 0x00005f0027007a0c */ /* 0x000fe200047a1270 */
[----:B------:R-:W-:Y:S01]  /*40b0*/  STS.64 [R11+0x100], R68 ;  /* 0x000100440b007388 */ /* 0x000fe20000000a00 */
[C---:B------:R-:W-:Y:S01]  /*40c0*/  ISETP.LT.AND P1, PT, R135.reuse, c[0x0][0x17c], !P0 ;  /* 0x00005f0087007a0c */ /* 0x040fe20004721270 */
[----:B------:R-:W-:Y:S01]  /*40d0*/  IMAD R135, R135, c[0x0][0x198], RZ ;  /* 0x0000660087877a24 */ /* 0x000fe200078e02ff */
[C---:B------:R-:W-:Y:S01]  /*40e0*/  LEA R39, P3, R23.reuse, c[0x0][0x170], 0x1 ;  /* 0x00005c0017277a11 */ /* 0x040fe200078608ff */
[----:B------:R-:W-:Y:S01]  /*40f0*/  STS.64 [R11+0x300], R6 ;  /* 0x000300060b007388 */ /* 0x000fe20000000a00 */
[C---:B------:R-:W-:Y:S01]  /*4100*/  ISETP.LT.AND P4, PT, R134.reuse, c[0x0][0x17c], !P0 ;  /* 0x00005f0086007a0c */ /* 0x040fe20004781270 */
[----:B------:R-:W-:Y:S01]  /*4110*/  IMAD R134, R134, c[0x0][0x198], RZ ;  /* 0x0000660086867a24 */ /* 0x000fe200078e02ff */
[----:B------:R-:W-:Y:S01]  /*4120*/  LEA.HI.X.SX32 R49, R23, c[0x0][0x174], 0x1, P3 ;  /* 0x00005d0017317a11 */ /* 0x000fe200018f0eff */
[----:B------:R-:W-:Y:S01]  /*4130*/  STS.64 [R0+0x2000], R106 ;  /* 0x0020006a00007388 */ /* 0x000fe20000000a00 */
[C---:B------:R-:W-:Y:S01]  /*4140*/  ISETP.LT.AND P2, PT, R133.reuse, c[0x0][0x17c], !P0 ;  /* 0x00005f0085007a0c */ /* 0x040fe20004741270 */
[----:B------:R-:W-:-:S02]  /*4150*/  IMAD R133, R133, c[0x0][0x198], RZ ;  /* 0x0000660085857a24 */ /* 0x000fc400078e02ff */
[----:B------:R0:W-:Y:S04]  /*4160*/  STS.64 [R0+0x2200], R4 ;  /* 0x0022000400007388 */ /* 0x0001e80000000a00 */
[----:B------:R-:W-:Y:S04]  /*4170*/  STS.64 [R0+0x2100], R70 ;  /* 0x0021004600007388 */ /* 0x000fe80000000a00 */
[----:B------:R1:W-:Y:S04]  /*4180*/  STS.64 [R0+0x2300], R2 ;  /* 0x0023000200007388 */ /* 0x0003e80000000a00 */
[----:B------:R-:W-:Y:S01]  /*4190*/  BAR.SYNC.DEFER_BLOCKING 0x0 ;  /* 0x0000000000007b1d */ /* 0x000fe20000010000 */
[----:B0-----:R-:W-:-:S04]  /*41a0*/  LEA R4, P3, R134, R39, 0x1 ;  /* 0x0000002786047211 */ /* 0x001fc800078608ff */
[----:B------:R-:W-:Y:S02]  /*41b0*/  LEA.HI.X.SX32 R5, R134, R49, 0x1, P3 ;  /* 0x0000003186057211 */ /* 0x000fe400018f0eff */
[----:B-1----:R-:W-:Y:S01]  /*41c0*/  LEA R2, P6, R135, R39, 0x1 ;  /* 0x0000002787027211 */ /* 0x002fe200078c08ff */
[----:B------:R-:W-:-:S03]  /*41d0*/  IMAD R0, R132, c[0x0][0x198], RZ ;  /* 0x0000660084007a24 */ /* 0x000fc600078e02ff */
[----:B------:R-:W-:Y:S02]  /*41e0*/  LEA.HI.X.SX32 R3, R135, R49, 0x1, P6 ;  /* 0x0000003187037211 */ /* 0x000fe400030f0eff */
[CC--:B------:R-:W-:Y:S02]  /*41f0*/  LEA R6, P6, R133.reuse, R39.reuse, 0x1 ;  /* 0x0000002785067211 */ /* 0x0c0fe400078c08ff */
[C---:B------:R-:W-:Y:S02]  /*4200*/  LEA R8, P3, R0.reuse, R39, 0x1 ;  /* 0x0000002700087211 */ /* 0x040fe400078608ff */
[-C--:B------:R-:W-:Y:S02]  /*4210*/  LEA.HI.X.SX32 R7, R133, R49.reuse, 0x1, P6 ;  /* 0x0000003185077211 */ /* 0x080fe400030f0eff */
[----:B------:R-:W-:Y:S01]  /*4220*/  LEA.HI.X.SX32 R9, R0, R49, 0x1, P3 ;  /* 0x0000003100097211 */ /* 0x000fe200018f0eff */
[----:B------:R-:W-:Y:S01]  /*4230*/  IMAD R0, R127, c[0x0][0x198], RZ ;  /* 0x000066007f007a24 */ /* 0x000fe200078e02ff */
[C---:B------:R-:W-:Y:S01]  /*4240*/  ISETP.LT.AND P3, PT, R130.reuse, c[0x0][0x17c], !P0 ;  /* 0x00005f0082007a0c */ /* 0x040fe20004761270 */
[----:B------:R-:W-:Y:S01]  /*4250*/  IMAD R130, R130, c[0x0][0x198], RZ ;  /* 0x0000660082827a24 */ /* 0x000fe200078e02ff */
[----:B------:R-:W0:Y:S04]  /*4260*/  LDS.64 R12, [R15] ;  /* 0x000000000f0c7984 */ /* 0x000e280000000a00 */
[----:B------:R-:W1:Y:S04]  /*4270*/  LDS.64 R20, [R10] ;  /* 0x000000000a147984 */ /* 0x000e680000000a00 */
[----:B------:R-:W2:Y:S04]  /*4280*/  LDS.64 R16, [R15+0x400] ;  /* 0x000400000f107984 */ /* 0x000ea80000000a00 */
[----:B------:R-:W3:Y:S04]  /*4290*/  LDS.64 R44, [R10+0x400] ;  /* 0x000400000a2c7984 */ /* 0x000ee80000000a00 */
[----:B------:R-:W4:Y:S04]  /*42a0*/  LDS.64 R18, [R15+0x800] ;  /* 0x000800000f127984 */ /* 0x000f280000000a00 */
[----:B------:R-:W5:Y:S04]  /*42b0*/  LDS.64 R46, [R10+0x800] ;  /* 0x000800000a2e7984 */ /* 0x000f680000000a00 */
[----:B------:R-:W5:Y:S04]  /*42c0*/  LDS.64 R14, [R15+0xc00] ;  /* 0x000c00000f0e7984 */ /* 0x000f680000000a00 */
[----:B------:R0:W5:Y:S02]  /*42d0*/  LDS.64 R22, [R10+0xc00] ;  /* 0x000c00000a167984 */ /* 0x0001640000000a00 */
[----:B0-----:R-:W-:-:S02]  /*42e0*/  LEA R10, P6, R130, R39, 0x1 ;  /* 0x00000027820a7211 */ /* 0x001fc400078c08ff */
[----:B------:R0:W-:Y:S01]  /*42f0*/  @P1 STG.E.U16 [R2.64], R12 ;  /* 0x0000000c02001986 */ /* 0x0001e2000c101506 */
[----:B------:R-:W-:Y:S02]  /*4300*/  ISETP.LT.AND P1, PT, R132, c[0x0][0x17c], !P0 ;  /* 0x00005f0084007a0c */ /* 0x000fe40004721270 */
[----:B------:R-:W-:Y:S01]  /*4310*/  LEA.HI.X.SX32 R11, R130, R49, 0x1, P6 ;  /* 0x00000031820b7211 */ /* 0x000fe200030f0eff */
[----:B-1----:R1:W-:Y:S01]  /*4320*/  @P4 STG.E.U16 [R4.64], R20 ;  /* 0x0000001404004986 */ /* 0x0023e2000c101506 */
[C---:B------:R-:W-:Y:S01]  /*4330*/  ISETP.LT.AND P4, PT, R131.reuse, c[0x0][0x17c], !P0 ;  /* 0x00005f0083007a0c */ /* 0x040fe20004781270 */
[----:B------:R-:W-:Y:S02]  /*4340*/  IMAD R131, R131, c[0x0][0x198], RZ ;  /* 0x0000660083837a24 */ /* 0x000fe400078e02ff */
[----:B--2---:R2:W-:Y:S03]  /*4350*/  @P2 STG.E.U16 [R6.64], R16 ;  /* 0x0000001006002986 */ /* 0x0045e6000c101506 */
[----:B0-----:R-:W-:-:S03]  /*4360*/  LEA R2, P2, R131, R39, 0x1 ;  /* 0x0000002783027211 */ /* 0x001fc600078408ff */
[----:B---3--:R0:W-:Y:S01]  /*4370*/  @P1 STG.E.U16 [R8.64], R44 ;  /* 0x0000002c08001986 */ /* 0x0081e2000c101506 */
[C---:B------:R-:W-:Y:S01]  /*4380*/  ISETP.LT.AND P1, PT, R129.reuse, c[0x0][0x17c], !P0 ;  /* 0x00005f0081007a0c */ /* 0x040fe20004721270 */
[----:B------:R-:W-:Y:S01]  /*4390*/  IMAD R129, R129, c[0x0][0x198], RZ ;  /* 0x0000660081817a24 */ /* 0x000fe200078e02ff */
[----:B------:R-:W-:Y:S02]  /*43a0*/  LEA.HI.X.SX32 R3, R131, R49, 0x1, P2 ;  /* 0x0000003183037211 */ /* 0x000fe400010f0eff */
[C---:B------:R-:W-:Y:S01]  /*43b0*/  ISETP.LT.AND P2, PT, R128.reuse, c[0x0][0x17c], !P0 ;  /* 0x00005f0080007a0c */ /* 0x040fe20004741270 */
[----:B------:R-:W-:Y:S01]  /*43c0*/  IMAD R128, R128, c[0x0][0x198], RZ ;  /* 0x0000660080807a24 */ /* 0x000fe200078e02ff */
[----:B------:R-:W-:Y:S01]  /*43d0*/  PRMT R12, R12, 0x7632, R12 ;  /* 0x000076320c0c7816 */ /* 0x000fe2000000000c */
[----:B----4-:R3:W-:Y:S01]  /*43e0*/  @P4 STG.E.U16 [R2.64], R18 ;  /* 0x0000001202004986 */ /* 0x0107e2000c101506 */
[-C--:B-1----:R-:W-:Y:S02]  /*43f0*/  LEA R4, P4, R129, R39.reuse, 0x1 ;  /* 0x0000002781047211 */ /* 0x082fe400078808ff */
[----:B------:R-:W-:Y:S01]  /*4400*/  PRMT R20, R20, 0x7632, R20 ;  /* 0x0000763214147816 */ /* 0x000fe20000000014 */
[----:B-----5:R-:W-:Y:S01]  /*4410*/  @P3 STG.E.U16 [R10.64], R46 ;  /* 0x0000002e0a003986 */ /* 0x020fe2000c101506 */
[----:B--2---:R-:W-:-:S02]  /*4420*/  LEA R6, P3, R128, R39, 0x1 ;  /* 0x0000002780067211 */ /* 0x004fc400078608ff */
[-C--:B------:R-:W-:Y:S02]  /*4430*/  LEA.HI.X.SX32 R5, R129, R49.reuse, 0x1, P4 ;  /* 0x0000003181057211 */ /* 0x080fe400020f0eff */
[----:B------:R-:W-:Y:S02]  /*4440*/  LEA.HI.X.SX32 R7, R128, R49, 0x1, P3 ;  /* 0x0000003180077211 */ /* 0x000fe400018f0eff */
[----:B------:R-:W-:Y:S01]  /*4450*/  ISETP.LT.AND P3, PT, R127, c[0x0][0x17c], !P0 ;  /* 0x00005f007f007a0c */ /* 0x000fe20004761270 */
[----:B------:R1:W-:Y:S01]  /*4460*/  @P1 STG.E.U16 [R4.64], R14 ;  /* 0x0000000e04001986 */ /* 0x0003e2000c101506 */
[----:B0-----:R-:W-:Y:S02]  /*4470*/  LEA R8, P1, R0, R39, 0x1 ;  /* 0x0000002700087211 */ /* 0x001fe400078208ff */
[----:B------:R-:W-:Y:S01]  /*4480*/  PRMT R16, R16, 0x7632, R16 ;  /* 0x0000763210107816 */ /* 0x000fe20000000010 */
[----:B------:R0:W-:Y:S01]  /*4490*/  @P2 STG.E.U16 [R6.64], R22 ;  /* 0x0000001606002986 */ /* 0x0001e2000c101506 */
[C---:B------:R-:W-:Y:S01]  /*44a0*/  ISETP.LT.AND P2, PT, R126.reuse, c[0x0][0x17c], !P0 ;  /* 0x00005f007e007a0c */ /* 0x040fe20004741270 */
[----:B------:R-:W-:Y:S01]  /*44b0*/  IMAD R126, R126, c[0x0][0x198], RZ ;  /* 0x000066007e7e7a24 */ /* 0x000fe200078e02ff */
[----:B------:R-:W-:Y:S01]  /*44c0*/  LEA.HI.X.SX32 R9, R0, R49, 0x1, P1 ;  /* 0x0000003100097211 */ /* 0x000fe200008f0eff */
[----:B------:R-:W-:Y:S01]  /*44d0*/  IMAD R0, R42, c[0x0][0x198], RZ ;  /* 0x000066002a007a24 */ /* 0x000fe200078e02ff */
[C---:B------:R-:W-:Y:S01]  /*44e0*/  ISETP.LT.AND P1, PT, R125.reuse, c[0x0][0x17c], !P0 ;  /* 0x00005f007d007a0c */ /* 0x040fe20004721270 */
[----:B------:R-:W-:Y:S01]  /*44f0*/  IMAD R125, R125, c[0x0][0x198], RZ ;  /* 0x000066007d7d7a24 */ /* 0x000fe200078e02ff */
[----:B---3--:R-:W-:Y:S01]  /*4500*/  LEA R2, P6, R126, R39, 0x1 ;  /* 0x000000277e027211 */ /* 0x008fe200078c08ff */
[----:B------:R-:W-:Y:S01]  /*4510*/  @P3 STG.E.U16 [R8.64], R12 ;  /* 0x0000000c08003986 */ /* 0x000fe2000c101506 */
[----:B------:R-:W-:-:S02]  /*4520*/  PRMT R18, R18, 0x7632, R18 ;  /* 0x0000763212127816 */ /* 0x000fc40000000012 */
[----:B------:R-:W-:Y:S02]  /*4530*/  LEA.HI.X.SX32 R3, R126, R49, 0x1, P6 ;  /* 0x000000317e037211 */ /* 0x000fe400030f0eff */
[C---:B------:R-:W-:Y:S01]  /*4540*/  ISETP.LT.AND P6, PT, R124.reuse, c[0x0][0x17c], !P0 ;  /* 0x00005f007c007a0c */ /* 0x040fe200047c1270 */
[----:B------:R-:W-:Y:S01]  /*4550*/  IMAD R124, R124, c[0x0][0x198], RZ ;  /* 0x000066007c7c7a24 */ /* 0x000fe200078e02ff */
[C---:B-1----:R-:W-:Y:S01]  /*4560*/  LEA R4, P3, R125.reuse, R39, 0x1 ;  /* 0x000000277d047211 */ /* 0x042fe200078608ff */
[----:B------:R1:W-:Y:S01]  /*4570*/  @P2 STG.E.U16 [R2.64], R20 ;  /* 0x0000001402002986 */ /* 0x0003e2000c101506 */
[----:B------:R-:W-:Y:S02]  /*4580*/  PRMT R46, R46, 0x7632, R46 ;  /* 0x000076322e2e7816 */ /* 0x000fe4000000002e */
[----:B------:R-:W-:Y:S02]  /*4590*/  LEA.HI.X.SX32 R5, R125, R49, 0x1, P3 ;  /* 0x000000317d057211 */ /* 0x000fe400018f0eff */
[----:B0-----:R-:W-:-:S02]  /*45a0*/  LEA R6, P2, R124, R39, 0x1 ;  /* 0x000000277c067211 */ /* 0x001fc400078408ff */
[----:B------:R-:W-:Y:S01]  /*45b0*/  PRMT R14, R14, 0x7632, R14 ;  /* 0x000076320e0e7816 */ /* 0x000fe2000000000e */
[----:B------:R-:W-:Y:S01]  /*45c0*/  @P1 STG.E.U16 [R4.64], R16 ;  /* 0x0000001004001986 */ /* 0x000fe2000c101506 */
[----:B------:R-:W-:Y:S02]  /*45d0*/  LEA.HI.X.SX32 R7, R124, R49, 0x1, P2 ;  /* 0x000000317c077211 */ /* 0x000fe400010f0eff */
[C---:B------:R-:W-:Y:S01]  /*45e0*/  ISETP.LT.AND P1, PT, R43.reuse, c[0x0][0x17c], !P0 ;  /* 0x00005f002b007a0c */ /* 0x040fe20004721270 */
[----:B------:R-:W-:Y:S01]  /*45f0*/  IMAD R43, R43, c[0x0][0x198], RZ ;  /* 0x000066002b2b7a24 */ /* 0x000fe200078e02ff */
[----:B-1----:R-:W-:Y:S02]  /*4600*/  PRMT R3, R44, 0x7632, R3 ;  /* 0x000076322c037816 */ /* 0x002fe40000000003 */
[----:B------:R-:W-:Y:S02]  /*4610*/  ISETP.LT.AND P2, PT, R42, c[0x0][0x17c], !P0 ;  /* 0x00005f002a007a0c */ /* 0x000fe40004741270 */
[-C--:B------:R-:W-:Y:S01]  /*4620*/  LEA R8, P3, R43, R39.reuse, 0x1 ;  /* 0x000000272b087211 */ /* 0x080fe200078608ff */
[----:B------:R0:W-:Y:S01]  /*4630*/  @P6 STG.E.U16 [R6.64], R3 ;  /* 0x0000000306006986 */ /* 0x0001e2000c101506 */
[----:B------:R-:W-:-:S02]  /*4640*/  LEA R2, P6, R0, R39, 0x1 ;  /* 0x0000002700027211 */ /* 0x000fc400078c08ff */
[-C--:B------:R-:W-:Y:S01]  /*4650*/  LEA.HI.X.SX32 R9, R43, R49.reuse, 0x1, P3 ;  /* 0x000000312b097211 */ /* 0x080fe200018f0eff */
[----:B------:R-:W-:Y:S01]  /*4660*/  IMAD.MOV.U32 R43, RZ, RZ, c[0x0][0x198] ;  /* 0x00006600ff2b7624 */ /* 0x000fe200078e00ff */
[----:B------:R-:W-:Y:S02]  /*4670*/  PRMT R22, R22, 0x7632, R22 ;  /* 0x0000763216167816 */ /* 0x000fe40000000016 */
[----:B------:R-:W-:Y:S01]  /*4680*/  ISETP.LT.AND P4, PT, R38, c[0x0][0x17c], !P0 ;  /* 0x00005f0026007a0c */ /* 0x000fe20004781270 */
[----:B------:R-:W-:Y:S01]  /*4690*/  @P1 STG.E.U16 [R8.64], R18 ;  /* 0x0000001208001986 */ /* 0x000fe2000c101506 */
[----:B------:R-:W-:Y:S01]  /*46a0*/  IMAD R135, R43, 0x40, R135 ;  /* 0x000000402b877824 */ /* 0x000fe200078e0287 */
[----:B------:R-:W-:Y:S02]  /*46b0*/  ISETP.LT.AND P3, PT, R37, c[0x0][0x17c], !P0 ;  /* 0x00005f0025007a0c */ /* 0x000fe40004761270 */
[----:B0-----:R-:W-:Y:S01]  /*46c0*/  LEA.HI.X.SX32 R3, R0, R49, 0x1, P6 ;  /* 0x0000003100037211 */ /* 0x001fe200030f0eff */
[----:B------:R-:W-:Y:S01]  /*46d0*/  IMAD R0, R43, 0x4, R135 ;  /* 0x000000042b007824 */ /* 0x000fe200078e0287 */
[C---:B------:R-:W-:Y:S01]  /*46e0*/  ISETP.LT.AND P6, PT, R41.reuse, c[0x0][0x17c], !P0 ;  /* 0x00005f0029007a0c */ /* 0x040fe200047c1270 */
[----:B------:R-:W-:-:S02]  /*46f0*/  IMAD R41, R41, c[0x0][0x198], RZ ;  /* 0x0000660029297a24 */ /* 0x000fc400078e02ff */
[----:B------:R0:W-:Y:S01]  /*4700*/  @P2 STG.E.U16 [R2.64], R46 ;  /* 0x0000002e02002986 */ /* 0x0001e2000c101506 */
[C---:B------:R-:W-:Y:S01]  /*4710*/  ISETP.LT.AND P2, PT, R40.reuse, c[0x0][0x17c], !P0 ;  /* 0x00005f0028007a0c */ /* 0x040fe20004741270 */
[----:B------:R-:W-:Y:S01]  /*4720*/  IMAD R40, R40, c[0x0][0x198], RZ ;  /* 0x0000660028287a24 */ /* 0x000fe200078e02ff */
[----:B------:R-:W-:Y:S01]  /*4730*/  LEA R4, P1, R41, R39, 0x1 ;  /* 0x0000002729047211 */ /* 0x000fe200078208ff */
[----:B------:R-:W-:-:S03]  /*4740*/  IMAD R10, R43, 0x4, R0 ;  /* 0x000000042b0a7824 */ /* 0x000fc600078e0200 */
[----:B------:R-:W-:Y:S02]  /*4750*/  LEA.HI.X.SX32 R5, R41, R49, 0x1, P1 ;  /* 0x0000003129057211 */ /* 0x000fe400008f0eff */
[----:B------:R-:W-:-:S03]  /*4760*/  LEA R6, P1, R40, R39, 0x1 ;  /* 0x0000002728067211 */ /* 0x000fc600078208ff */
[----:B------:R1:W-:Y:S01]  /*4770*/  @P6 STG.E.U16 [R4.64], R14 ;  /* 0x0000000e04006986 */ /* 0x0003e2000c101506 */
[C---:B0-----:R-:W-:Y:S02]  /*4780*/  LEA R2, P6, R135.reuse, R39, 0x1 ;  /* 0x0000002787027211 */ /* 0x041fe400078c08ff */
[-C--:B------:R-:W-:Y:S02]  /*4790*/  LEA.HI.X.SX32 R7, R40, R49.reuse, 0x1, P1 ;  /* 0x0000003128077211 */ /* 0x080fe400008f0eff */
[----:B------:R-:W-:Y:S02]  /*47a0*/  LEA.HI.X.SX32 R3, R135, R49, 0x1, P6 ;  /* 0x0000003187037211 */ /* 0x000fe400030f0eff */
[----:B------:R-:W-:Y:S01]  /*47b0*/  LEA R8, P6, R0, R39, 0x1 ;  /* 0x0000002700087211 */ /* 0x000fe200078c08ff */
[----:B------:R0:W-:Y:S01]  /*47c0*/  @P2 STG.E.U16 [R6.64], R22 ;  /* 0x0000001606002986 */ /* 0x0001e2000c101506 */
[----:B------:R-:W-:Y:S02]  /*47d0*/  ISETP.LT.AND P1, PT, R36, c[0x0][0x17c], !P0 ;  /* 0x00005f0024007a0c */ /* 0x000fe40004721270 */
[----:B------:R-:W-:Y:S01]  /*47e0*/  LEA.HI.X.SX32 R9, R0, R49, 0x1, P6 ;  /* 0x0000003100097211 */ /* 0x000fe200030f0eff */
[----:B------:R-:W-:Y:S01]  /*47f0*/  IMAD R0, R43, 0x4, R10 ;  /* 0x000000042b007824 */ /* 0x000fe200078e020a */
[----:B-1----:R-:W-:Y:S01]  /*4800*/  LEA R4, P6, R10, R39, 0x1 ;  /* 0x000000270a047211 */ /* 0x002fe200078c08ff */
[----:B------:R1:W-:Y:S01]  /*4810*/  @P5 STG.E.U16 [R2.64], R13 ;  /* 0x0000000d02005986 */ /* 0x0003e2000c101506 */
[----:B------:R-:W-:-:S02]  /*4820*/  ISETP.LT.AND P2, PT, R35, c[0x0][0x17c], !P0 ;  /* 0x00005f0023007a0c */ /* 0x000fc40004741270 */
[----:B------:R-:W-:Y:S01]  /*4830*/  LEA.HI.X.SX32 R5, R10, R49, 0x1, P6 ;  /* 0x000000310a057211 */ /* 0x000fe200030f0eff */
[C---:B------:R-:W-:Y:S01]  /*4840*/  IMAD R10, R43.reuse, 0x4, R0 ;  /* 0x000000042b0a7824 */ /* 0x040fe200078e0200 */
[----:B------:R2:W-:Y:S01]  /*4850*/  @P4 STG.E.U16 [R8.64], R21 ;  /* 0x0000001508004986 */ /* 0x0005e2000c101506 */
[----:B0-----:R-:W-:Y:S02]  /*4860*/  LEA R6, P6, R0, R39, 0x1 ;  /* 0x0000002700067211 */ /* 0x001fe400078c08ff */
[----:B------:R-:W-:Y:S01]  /*4870*/  ISETP.LT.AND P5, PT, R34, c[0x0][0x17c], !P0 ;  /* 0x00005f0022007a0c */ /* 0x000fe200047a1270 */
[----:B------:R0:W-:Y:S01]  /*4880*/  @P3 STG.E.U16 [R4.64], R17 ;  /* 0x0000001104003986 */ /* 0x0001e2000c101506 */
[----:B------:R-:W-:Y:S01]  /*4890*/  LEA.HI.X.SX32 R7, R0, R49, 0x1, P6 ;  /* 0x0000003100077211 */ /* 0x000fe200030f0eff */
[----:B------:R-:W-:Y:S01]  /*48a0*/  IMAD R0, R43, 0x4, R10 ;  /* 0x000000042b007824 */ /* 0x000fe200078e020a */
[C---:B-1----:R-:W-:Y:S02]  /*48b0*/  LEA R2, P6, R10.reuse, R39, 0x1 ;  /* 0x000000270a027211 */ /* 0x042fe400078c08ff */
[----:B------:R-:W-:Y:S01]  /*48c0*/  ISETP.LT.AND P4, PT, R33, c[0x0][0x17c], !P0 ;  /* 0x00005f0021007a0c */ /* 0x000fe20004781270 */
[----:B------:R1:W-:Y:S01]  /*48d0*/  @P1 STG.E.U16 [R6.64], R45 ;  /* 0x0000002d06001986 */ /* 0x0003e2000c101506 */
[----:B------:R-:W-:Y:S01]  /*48e0*/  LEA.HI.X.SX32 R3, R10, R49, 0x1, P6 ;  /* 0x000000310a037211 */ /* 0x000fe200030f0eff */
[----:B------:R-:W-:Y:S01]  /*48f0*/  IMAD R10, R43, 0x4, R0 ;  /* 0x000000042b0a7824 */ /* 0x000fe200078e0200 */
[----:B--2---:R-:W-:-:S02]  /*4900*/  LEA R8, P6, R0, R39, 0x1 ;  /* 0x0000002700087211 */ /* 0x004fc400078c08ff */
[----:B------:R-:W-:Y:S01]  /*4910*/  ISETP.LT.AND P3, PT, R32, c[0x0][0x17c], !P0 ;  /* 0x00005f0020007a0c */ /* 0x000fe20004761270 */
[----:B------:R2:W-:Y:S01]  /*4920*/  @P2 STG.E.U16 [R2.64], R19 ;  /* 0x0000001302002986 */ /* 0x0005e2000c101506 */
[----:B------:R-:W-:Y:S01]  /*4930*/  LEA.HI.X.SX32 R9, R0, R49, 0x1, P6 ;  /* 0x0000003100097211 */ /* 0x000fe200030f0eff */
[----:B------:R-:W-:Y:S01]  /*4940*/  IMAD R0, R43, 0x4, R10 ;  /* 0x000000042b007824 */ /* 0x000fe200078e020a */
[C---:B0-----:R-:W-:Y:S02]  /*4950*/  LEA R4, P6, R10.reuse, R39, 0x1 ;  /* 0x000000270a047211 */ /* 0x041fe400078c08ff */
[----:B------:R-:W-:Y:S01]  /*4960*/  ISETP.LT.AND P1, PT, R31, c[0x0][0x17c], !P0 ;  /* 0x00005f001f007a0c */ /* 0x000fe20004721270 */
[----:B------:R0:W-:Y:S01]  /*4970*/  @P5 STG.E.U16 [R8.64], R47 ;  /* 0x0000002f08005986 */ /* 0x0001e2000c101506 */
[----:B------:R-:W-:Y:S01]  /*4980*/  LEA.HI.X.SX32 R5, R10, R49, 0x1, P6 ;  /* 0x000000310a057211 */ /* 0x000fe200030f0eff */
[----:B------:R-:W-:Y:S01]  /*4990*/  IMAD R10, R43, 0x4, R0 ;  /* 0x000000042b0a7824 */ /* 0x000fe200078e0200 */
[----:B-1----:R-:W-:-:S02]  /*49a0*/  LEA R6, P6, R0, R39, 0x1 ;  /* 0x0000002700067211 */ /* 0x002fc400078c08ff */
[----:B------:R-:W-:Y:S01]  /*49b0*/  ISETP.LT.AND P2, PT, R30, c[0x0][0x17c], !P0 ;  /* 0x00005f001e007a0c */ /* 0x000fe20004741270 */
[----:B------:R1:W-:Y:S01]  /*49c0*/  @P4 STG.E.U16 [R4.64], R15 ;  /* 0x0000000f04004986 */ /* 0x0003e2000c101506 */
[----:B------:R-:W-:Y:S01]  /*49d0*/  LEA.HI.X.SX32 R7, R0, R49, 0x1, P6 ;  /* 0x0000003100077211 */ /* 0x000fe200030f0eff */
[----:B------:R-:W-:Y:S01]  /*49e0*/  IMAD R0, R43, 0x4, R10 ;  /* 0x000000042b007824 */ /* 0x000fe200078e020a */
[C---:B--2---:R-:W-:Y:S02]  /*49f0*/  LEA R2, P6, R10.reuse, R39, 0x1 ;  /* 0x000000270a027211 */ /* 0x044fe400078c08ff */
[----:B------:R-:W-:Y:S01]  /*4a00*/  PRMT R21, R21, 0x7632, R21 ;  /* 0x0000763215157816 */ /* 0x000fe20000000015 */
[----:B------:R-:W-:Y:S01]  /*4a10*/  IMAD R11, R43, 0x4, R0 ;  /* 0x000000042b0b7824 */ /* 0x000fe200078e0200 */
[----:B------:R-:W-:Y:S01]  /*4a20*/  LEA.HI.X.SX32 R3, R10, R49, 0x1, P6 ;  /* 0x000000310a037211 */ /* 0x000fe200030f0eff */
[----:B------:R2:W-:Y:S01]  /*4a30*/  @P3 STG.E.U16 [R6.64], R23 ;  /* 0x0000001706003986 */ /* 0x0005e2000c101506 */
[----:B0-----:R-:W-:-:S02]  /*4a40*/  LEA R8, P6, R0, R39, 0x1 ;  /* 0x0000002700087211 */ /* 0x001fc400078c08ff */
[----:B------:R-:W-:Y:S02]  /*4a50*/  ISETP.LT.AND P5, PT, R29, c[0x0][0x17c], !P0 ;  /* 0x00005f001d007a0c */ /* 0x000fe400047a1270 */
[----:B------:R-:W-:Y:S01]  /*4a60*/  LEA.HI.X.SX32 R9, R0, R49, 0x1, P6 ;  /* 0x0000003100097211 */ /* 0x000fe200030f0eff */
[----:B------:R-:W-:Y:S01]  /*4a70*/  IMAD R0, R43, 0x4, R11 ;  /* 0x000000042b007824 */ /* 0x000fe200078e020b */
[----:B-1----:R-:W-:Y:S02]  /*4a80*/  PRMT R5, R13, 0x7632, R5 ;  /* 0x000076320d057816 */ /* 0x002fe40000000005 */
[----:B------:R-:W-:Y:S01]  /*4a90*/  ISETP.LT.AND P4, PT, R28, c[0x0][0x17c], !P0 ;  /* 0x00005f001c007a0c */ /* 0x000fe20004781270 */
[----:B------:R-:W-:Y:S01]  /*4aa0*/  IMAD R12, R43, 0x4, R0 ;  /* 0x000000042b0c7824 */ /* 0x000fe200078e0200 */
[----:B------:R-:W-:Y:S01]  /*4ab0*/  ISETP.LT.AND P3, PT, R27, c[0x0][0x17c], !P0 ;  /* 0x00005f001b007a0c */ /* 0x000fe20004761270 */
[----:B------:R0:W-:Y:S01]  /*4ac0*/  @P1 STG.E.U16 [R2.64], R5 ;  /* 0x0000000502001986 */ /* 0x0001e2000c101506 */
[-C--:B------:R-:W-:Y:S01]  /*4ad0*/  LEA R4, P1, R11, R39.reuse, 0x1 ;  /* 0x000000270b047211 */ /* 0x080fe200078208ff */
[C---:B------:R-:W-:Y:S01]  /*4ae0*/  IMAD R13, R43.reuse, 0x4, R12 ;  /* 0x000000042b0d7824 */ /* 0x040fe200078e020c */
[-C--:B------:R-:W-:Y:S01]  /*4af0*/  LEA R10, P6, R12, R39.reuse, 0x1 ;  /* 0x000000270c0a7211 */ /* 0x080fe200078c08ff */
[----:B------:R1:W-:Y:S01]  /*4b00*/  @P2 STG.E.U16 [R8.64], R21 ;  /* 0x0000001508002986 */ /* 0x0003e2000c101506 */
[----:B--2---:R-:W-:Y:S01]  /*4b10*/  LEA R6, P2, R0, R39, 0x1 ;  /* 0x0000002700067211 */ /* 0x004fe200078408ff */
[----:B------:R-:W-:Y:S01]  /*4b20*/  IMAD R14, R43, 0x4, R13 ;  /* 0x000000042b0e7824 */ /* 0x000fe200078e020d */
[----:B------:R-:W-:-:S02]  /*4b30*/  PRMT R17, R17, 0x7632, R17 ;  /* 0x0000763211117816 */ /* 0x000fc40000000011 */
[-C--:B------:R-:W-:Y:S01]  /*4b40*/  LEA.HI.X.SX32 R7, R0, R49.reuse, 0x1, P2 ;  /* 0x0000003100077211 */ /* 0x080fe200010f0eff */
[----:B------:R-:W-:Y:S01]  /*4b50*/  IMAD R0, R43, 0x4, R14 ;  /* 0x000000042b007824 */ /* 0x000fe200078e020e */
[----:B------:R-:W-:Y:S02]  /*4b60*/  ISETP.LT.AND P2, PT, R26, c[0x0][0x17c], !P0 ;  /* 0x00005f001a007a0c */ /* 0x000fe40004741270 */
[-C--:B0-----:R-:W-:Y:S02]  /*4b70*/  LEA.HI.X.SX32 R5, R11, R49.reuse, 0x1, P1 ;  /* 0x000000310b057211 */ /* 0x081fe400008f0eff */
[----:B------:R-:W-:Y:S02]  /*4b80*/  LEA.HI.X.SX32 R11, R12, R49, 0x1, P6 ;  /* 0x000000310c0b7211 */ /* 0x000fe400030f0eff */
[-C--:B-1----:R-:W-:Y:S01]  /*4b90*/  LEA R8, P1, R14, R39.reuse, 0x1 ;  /* 0x000000270e087211 */ /* 0x082fe200078208ff */
[----:B------:R0:W-:Y:S01]  /*4ba0*/  @P5 STG.E.U16 [R4.64], R17 ;  /* 0x0000001104005986 */ /* 0x0001e2000c101506 */
[----:B------:R-:W-:-:S02]  /*4bb0*/  LEA R2, P6, R13, R39, 0x1 ;  /* 0x000000270d027211 */ /* 0x000fc400078c08ff */
[-C--:B------:R-:W-:Y:S02]  /*4bc0*/  LEA.HI.X.SX32 R9, R14, R49.reuse, 0x1, P1 ;  /* 0x000000310e097211 */ /* 0x080fe400008f0eff */
[----:B------:R-:W-:Y:S02]  /*4bd0*/  ISETP.LT.AND P1, PT, R25, c[0x0][0x17c], !P0 ;  /* 0x00005f0019007a0c */ /* 0x000fe40004721270 */
[----:B------:R-:W-:Y:S02]  /*4be0*/  ISETP.LT.AND P0, PT, R24, c[0x0][0x17c], !P0 ;  /* 0x00005f0018007a0c */ /* 0x000fe40004701270 */
[----:B------:R-:W-:Y:S02]  /*4bf0*/  PRMT R45, R45, 0x7632, R45 ;  /* 0x000076322d2d7816 */ /* 0x000fe4000000002d */
[----:B------:R-:W-:Y:S02]  /*4c00*/  PRMT R19, R19, 0x7632, R19 ;  /* 0x0000763213137816 */ /* 0x000fe40000000013 */
[----:B------:R-:W-:Y:S01]  /*4c10*/  LEA.HI.X.SX32 R3, R13, R49, 0x1, P6 ;  /* 0x000000310d037211 */ /* 0x000fe200030f0eff */
[----:B------:R0:W-:Y:S01]  /*4c20*/  @P4 STG.E.U16 [R6.64], R45 ;  /* 0x0000002d06004986 */ /* 0x0001e2000c101506 */
[----:B------:R-:W-:-:S02]  /*4c30*/  PRMT R47, R47, 0x7632, R47 ;  /* 0x000076322f2f7816 */ /* 0x000fc4000000002f */
[----:B------:R-:W-:Y:S01]  /*4c40*/  PRMT R15, R15, 0x7632, R15 ;  /* 0x000076320f0f7816 */ /* 0x000fe2000000000f */
[----:B------:R0:W-:Y:S01]  /*4c50*/  @P3 STG.E.U16 [R10.64], R19 ;  /* 0x000000130a003986 */ /* 0x0001e2000c101506 */
[----:B------:R-:W-:-:S03]  /*4c60*/  LEA R12, P6, R0, R39, 0x1 ;  /* 0x00000027000c7211 */ /* 0x000fc600078c08ff */
[----:B------:R0:W-:Y:S01]  /*4c70*/  @P2 STG.E.U16 [R2.64], R47 ;  /* 0x0000002f02002986 */ /* 0x0001e2000c101506 */
[----:B------:R-:W-:-:S03]  /*4c80*/  LEA.HI.X.SX32 R13, R0, R49, 0x1, P6 ;  /* 0x00000031000d7211 */ /* 0x000fc600030f0eff */
[----:B------:R0:W-:Y:S01]  /*4c90*/  @P1 STG.E.U16 [R8.64], R15 ;  /* 0x0000000f08001986 */ /* 0x0001e2000c101506 */
[----:B------:R-:W-:Y:S05]  /*4ca0*/  @!P0 EXIT ;  /* 0x000000000000894d */ /* 0x000fea0003800000 */
[----:B0-----:R-:W-:-:S05]  /*4cb0*/  PRMT R6, R23, 0x7632, R6 ;  /* 0x0000763217067816 */ /* 0x001fca0000000006 */
[----:B------:R-:W-:Y:S01]  /*4cc0*/  STG.E.U16 [R12.64], R6 ;  /* 0x000000060c007986 */ /* 0x000fe2000c101506 */
[----:B------:R-:W-:Y:S05]  /*4cd0*/  EXIT ;  /* 0x000000000000794d */ /* 0x000fea0003800000 */
.L_x_4:
[----:B------:R-:W-:-:S00]  /*4ce0*/  BRA `(.L_x_4) ;  /* 0xfffffff000007947 */ /* 0x000fc0000383ffff */
[----:B------:R-:W-:-:S00]  /*4cf0*/  NOP ;  /* 0x0000000000007918 */ /* 0x000fc00000000000 */
        /* <DEDUP_REMOVED lines=8> */
.L_x_5:


//--------------------- .nv.shared.matmul_kernel  --------------------------
	.section	.nv.shared.matmul_kernel,"aw",@nobits
	.sectionflags	@""
	.align	16
